//
// Generated by NVIDIA NVVM Compiler
//
// Compiler Build ID: CL-36424714
// Cuda compilation tools, release 13.0, V13.0.88
// Based on NVVM 20.0.0
//

.version 9.0
.target sm_100
.address_size 64

	// .globl	qanhash_kernel
.const .align 8 .b8 keccak_round_constants[192] = {1, 0, 0, 0, 0, 0, 0, 0, 130, 128, 0, 0, 0, 0, 0, 0, 138, 128, 0, 0, 0, 0, 0, 128, 0, 128, 0, 128, 0, 0, 0, 128, 139, 128, 0, 0, 0, 0, 0, 0, 1, 0, 0, 128, 0, 0, 0, 0, 129, 128, 0, 128, 0, 0, 0, 128, 9, 128, 0, 0, 0, 0, 0, 128, 138, 0, 0, 0, 0, 0, 0, 0, 136, 0, 0, 0, 0, 0, 0, 0, 9, 0, 0, 8, 0, 0, 0, 0, 10, 0, 0, 128, 0, 0, 0, 0, 139, 128, 0, 128, 0, 0, 0, 0, 139, 0, 0, 0, 0, 0, 0, 128, 137, 128, 0, 0, 0, 0, 0, 128, 3, 128, 0, 0, 0, 0, 0, 128, 2, 128, 0, 0, 0, 0, 0, 128, 128, 0, 0, 0, 0, 0, 0, 128, 10, 128, 0, 0, 0, 0, 0, 0, 10, 0, 0, 128, 0, 0, 0, 128, 129, 128, 0, 128, 0, 0, 0, 128, 128, 128, 0, 0, 0, 0, 0, 128, 1, 0, 0, 128, 0, 0, 0, 0, 8, 128, 0, 128, 0, 0, 0, 128};
.const .align 4 .b8 keccak_rotations[96] = {1, 0, 0, 0, 3, 0, 0, 0, 6, 0, 0, 0, 10, 0, 0, 0, 15, 0, 0, 0, 21, 0, 0, 0, 28, 0, 0, 0, 36, 0, 0, 0, 45, 0, 0, 0, 55, 0, 0, 0, 2, 0, 0, 0, 14, 0, 0, 0, 27, 0, 0, 0, 41, 0, 0, 0, 56, 0, 0, 0, 8, 0, 0, 0, 25, 0, 0, 0, 43, 0, 0, 0, 62, 0, 0, 0, 18, 0, 0, 0, 39, 0, 0, 0, 61, 0, 0, 0, 20, 0, 0, 0, 44};
.const .align 4 .b8 keccak_pi[96] = {10, 0, 0, 0, 7, 0, 0, 0, 11, 0, 0, 0, 17, 0, 0, 0, 18, 0, 0, 0, 3, 0, 0, 0, 5, 0, 0, 0, 16, 0, 0, 0, 8, 0, 0, 0, 21, 0, 0, 0, 24, 0, 0, 0, 4, 0, 0, 0, 15, 0, 0, 0, 23, 0, 0, 0, 19, 0, 0, 0, 13, 0, 0, 0, 12, 0, 0, 0, 2, 0, 0, 0, 20, 0, 0, 0, 14, 0, 0, 0, 22, 0, 0, 0, 9, 0, 0, 0, 6, 0, 0, 0, 1};

.visible .entry qanhash_kernel(
	.param .u64 .ptr .align 1 qanhash_kernel_param_0,
	.param .u64 qanhash_kernel_param_1,
	.param .u64 .ptr .align 1 qanhash_kernel_param_2,
	.param .u64 qanhash_kernel_param_3,
	.param .u64 .ptr .align 1 qanhash_kernel_param_4,
	.param .u64 .ptr .align 1 qanhash_kernel_param_5,
	.param .u64 .ptr .align 1 qanhash_kernel_param_6,
	.param .u64 .ptr .align 1 qanhash_kernel_param_7
)
{
	.local .align 16 .b8 	__local_depot0[240];
	.reg .b64 	%SP;
	.reg .b64 	%SPL;
	.reg .pred 	%p<12>;
	.reg .b16 	%rs<419>;
	.reg .b32 	%r<400>;
	.reg .b64 	%rd<1729>;

	mov.u64 	%SPL, __local_depot0;
	ld.param.u64 	%rd334, [qanhash_kernel_param_0];
	ld.param.u64 	%rd335, [qanhash_kernel_param_1];
	ld.param.u64 	%rd341, [qanhash_kernel_param_7];
	cvta.to.global.u64 	%rd1, %rd341;
	add.u64 	%rd2, %SPL, 0;
	add.u64 	%rd3, %SPL, 208;
	ld.global.u32 	%r11, [%rd1];
	setp.ne.s32 	%p1, %r11, 0;
	@%p1 bra 	$L__BB0_15;
	cvta.to.global.u64 	%rd345, %rd334;
	mov.u32 	%r13, %tid.x;
	mov.u32 	%r14, %ntid.x;
	mov.u32 	%r15, %ctaid.x;
	mad.lo.s32 	%r16, %r15, %r14, %r13;
	cvt.u64.u32 	%rd346, %r16;
	add.s64 	%rd4, %rd335, %rd346;
	mov.b64 	%rd1678, 0;
	st.local.u64 	[%rd2], %rd1678;
	st.local.u64 	[%rd2+8], %rd1678;
	st.local.u64 	[%rd2+16], %rd1678;
	st.local.u64 	[%rd2+24], %rd1678;
	st.local.u64 	[%rd2+40], %rd1678;
	st.local.u64 	[%rd2+48], %rd1678;
	st.local.u64 	[%rd2+80], %rd1678;
	ld.global.u64 	%rd1702, [%rd345];
	ld.global.u64 	%rd1701, [%rd345+8];
	ld.global.u64 	%rd1700, [%rd345+16];
	ld.global.u64 	%rd1699, [%rd345+24];
	ld.const.u32 	%r17, [keccak_pi];
	ld.const.u32 	%r18, [keccak_rotations];
	ld.const.u32 	%r19, [keccak_pi+4];
	ld.const.u32 	%r20, [keccak_rotations+4];
	ld.const.u32 	%r21, [keccak_pi+8];
	ld.const.u32 	%r22, [keccak_rotations+8];
	ld.const.u32 	%r23, [keccak_pi+12];
	ld.const.u32 	%r24, [keccak_rotations+12];
	ld.const.u32 	%r25, [keccak_pi+16];
	ld.const.u32 	%r26, [keccak_rotations+16];
	ld.const.u32 	%r27, [keccak_pi+20];
	ld.const.u32 	%r28, [keccak_rotations+20];
	ld.const.u32 	%r29, [keccak_pi+24];
	ld.const.u32 	%r30, [keccak_rotations+24];
	ld.const.u32 	%r31, [keccak_pi+28];
	ld.const.u32 	%r32, [keccak_rotations+28];
	ld.const.u32 	%r33, [keccak_pi+32];
	ld.const.u32 	%r34, [keccak_rotations+32];
	ld.const.u32 	%r35, [keccak_pi+36];
	ld.const.u32 	%r36, [keccak_rotations+36];
	ld.const.u32 	%r37, [keccak_pi+40];
	ld.const.u32 	%r38, [keccak_rotations+40];
	ld.const.u32 	%r39, [keccak_pi+44];
	ld.const.u32 	%r40, [keccak_rotations+44];
	ld.const.u32 	%r41, [keccak_pi+48];
	ld.const.u32 	%r42, [keccak_rotations+48];
	ld.const.u32 	%r43, [keccak_pi+52];
	ld.const.u32 	%r44, [keccak_rotations+52];
	ld.const.u32 	%r45, [keccak_pi+56];
	ld.const.u32 	%r46, [keccak_rotations+56];
	ld.const.u32 	%r47, [keccak_pi+60];
	ld.const.u32 	%r48, [keccak_rotations+60];
	ld.const.u32 	%r49, [keccak_pi+64];
	ld.const.u32 	%r50, [keccak_rotations+64];
	ld.const.u32 	%r51, [keccak_pi+68];
	ld.const.u32 	%r52, [keccak_rotations+68];
	ld.const.u32 	%r53, [keccak_pi+72];
	ld.const.u32 	%r54, [keccak_rotations+72];
	ld.const.u32 	%r55, [keccak_pi+76];
	ld.const.u32 	%r56, [keccak_rotations+76];
	ld.const.u32 	%r57, [keccak_pi+80];
	ld.const.u32 	%r58, [keccak_rotations+80];
	ld.const.u32 	%r59, [keccak_pi+84];
	ld.const.u32 	%r60, [keccak_rotations+84];
	ld.const.u32 	%r61, [keccak_pi+88];
	ld.const.u32 	%r62, [keccak_rotations+88];
	ld.const.u32 	%r63, [keccak_pi+92];
	ld.const.u32 	%r64, [keccak_rotations+92];
	mul.wide.u32 	%rd347, %r17, 8;
	add.s64 	%rd9, %rd2, %rd347;
	cvt.u64.u32 	%rd10, %r18;
	sub.s32 	%r65, 64, %r18;
	cvt.u64.u32 	%rd11, %r65;
	mul.wide.u32 	%rd348, %r19, 8;
	add.s64 	%rd12, %rd2, %rd348;
	cvt.u64.u32 	%rd13, %r20;
	sub.s32 	%r66, 64, %r20;
	cvt.u64.u32 	%rd14, %r66;
	mul.wide.u32 	%rd349, %r21, 8;
	add.s64 	%rd15, %rd2, %rd349;
	cvt.u64.u32 	%rd16, %r22;
	sub.s32 	%r67, 64, %r22;
	cvt.u64.u32 	%rd17, %r67;
	mul.wide.u32 	%rd350, %r23, 8;
	add.s64 	%rd18, %rd2, %rd350;
	cvt.u64.u32 	%rd19, %r24;
	sub.s32 	%r68, 64, %r24;
	cvt.u64.u32 	%rd20, %r68;
	mul.wide.u32 	%rd351, %r25, 8;
	add.s64 	%rd21, %rd2, %rd351;
	cvt.u64.u32 	%rd22, %r26;
	sub.s32 	%r69, 64, %r26;
	cvt.u64.u32 	%rd23, %r69;
	mul.wide.u32 	%rd352, %r27, 8;
	add.s64 	%rd24, %rd2, %rd352;
	cvt.u64.u32 	%rd25, %r28;
	sub.s32 	%r70, 64, %r28;
	cvt.u64.u32 	%rd26, %r70;
	mul.wide.u32 	%rd353, %r29, 8;
	add.s64 	%rd27, %rd2, %rd353;
	cvt.u64.u32 	%rd28, %r30;
	sub.s32 	%r71, 64, %r30;
	cvt.u64.u32 	%rd29, %r71;
	mul.wide.u32 	%rd354, %r31, 8;
	add.s64 	%rd30, %rd2, %rd354;
	cvt.u64.u32 	%rd31, %r32;
	sub.s32 	%r72, 64, %r32;
	cvt.u64.u32 	%rd32, %r72;
	mul.wide.u32 	%rd355, %r33, 8;
	add.s64 	%rd33, %rd2, %rd355;
	cvt.u64.u32 	%rd34, %r34;
	sub.s32 	%r73, 64, %r34;
	cvt.u64.u32 	%rd35, %r73;
	mul.wide.u32 	%rd356, %r35, 8;
	add.s64 	%rd36, %rd2, %rd356;
	cvt.u64.u32 	%rd37, %r36;
	sub.s32 	%r74, 64, %r36;
	cvt.u64.u32 	%rd38, %r74;
	mul.wide.u32 	%rd357, %r37, 8;
	add.s64 	%rd39, %rd2, %rd357;
	cvt.u64.u32 	%rd40, %r38;
	sub.s32 	%r75, 64, %r38;
	cvt.u64.u32 	%rd41, %r75;
	mul.wide.u32 	%rd358, %r39, 8;
	add.s64 	%rd42, %rd2, %rd358;
	cvt.u64.u32 	%rd43, %r40;
	sub.s32 	%r76, 64, %r40;
	cvt.u64.u32 	%rd44, %r76;
	mul.wide.u32 	%rd359, %r41, 8;
	add.s64 	%rd45, %rd2, %rd359;
	cvt.u64.u32 	%rd46, %r42;
	sub.s32 	%r77, 64, %r42;
	cvt.u64.u32 	%rd47, %r77;
	mul.wide.u32 	%rd360, %r43, 8;
	add.s64 	%rd48, %rd2, %rd360;
	cvt.u64.u32 	%rd49, %r44;
	sub.s32 	%r78, 64, %r44;
	cvt.u64.u32 	%rd50, %r78;
	mul.wide.u32 	%rd361, %r45, 8;
	add.s64 	%rd51, %rd2, %rd361;
	cvt.u64.u32 	%rd52, %r46;
	sub.s32 	%r79, 64, %r46;
	cvt.u64.u32 	%rd53, %r79;
	mul.wide.u32 	%rd362, %r47, 8;
	add.s64 	%rd54, %rd2, %rd362;
	cvt.u64.u32 	%rd55, %r48;
	sub.s32 	%r80, 64, %r48;
	cvt.u64.u32 	%rd56, %r80;
	mul.wide.u32 	%rd363, %r49, 8;
	add.s64 	%rd57, %rd2, %rd363;
	cvt.u64.u32 	%rd58, %r50;
	sub.s32 	%r81, 64, %r50;
	cvt.u64.u32 	%rd59, %r81;
	mul.wide.u32 	%rd364, %r51, 8;
	add.s64 	%rd60, %rd2, %rd364;
	cvt.u64.u32 	%rd61, %r52;
	sub.s32 	%r82, 64, %r52;
	cvt.u64.u32 	%rd62, %r82;
	mul.wide.u32 	%rd365, %r53, 8;
	add.s64 	%rd63, %rd2, %rd365;
	cvt.u64.u32 	%rd64, %r54;
	sub.s32 	%r83, 64, %r54;
	cvt.u64.u32 	%rd65, %r83;
	mul.wide.u32 	%rd366, %r55, 8;
	add.s64 	%rd66, %rd2, %rd366;
	cvt.u64.u32 	%rd67, %r56;
	sub.s32 	%r84, 64, %r56;
	cvt.u64.u32 	%rd68, %r84;
	mul.wide.u32 	%rd367, %r57, 8;
	add.s64 	%rd69, %rd2, %rd367;
	cvt.u64.u32 	%rd70, %r58;
	sub.s32 	%r85, 64, %r58;
	cvt.u64.u32 	%rd71, %r85;
	mul.wide.u32 	%rd368, %r59, 8;
	add.s64 	%rd72, %rd2, %rd368;
	cvt.u64.u32 	%rd73, %r60;
	sub.s32 	%r86, 64, %r60;
	cvt.u64.u32 	%rd74, %r86;
	mul.wide.u32 	%rd369, %r61, 8;
	add.s64 	%rd75, %rd2, %rd369;
	cvt.u64.u32 	%rd76, %r62;
	sub.s32 	%r87, 64, %r62;
	cvt.u64.u32 	%rd77, %r87;
	mul.wide.u32 	%rd370, %r63, 8;
	add.s64 	%rd78, %rd2, %rd370;
	cvt.u64.u32 	%rd79, %r64;
	sub.s32 	%r88, 64, %r64;
	cvt.u64.u32 	%rd80, %r88;
	mov.b32 	%r395, 0;
	mov.u64 	%rd1679, %rd1678;
	mov.u64 	%rd1688, %rd1678;
	mov.u64 	%rd1693, %rd1678;
	mov.u64 	%rd1698, %rd4;
	mov.u64 	%rd1680, %rd1678;
	mov.u64 	%rd1681, %rd1678;
	mov.u64 	%rd1689, %rd1678;
	mov.u64 	%rd1694, %rd1678;
	mov.u64 	%rd1682, %rd1678;
	mov.u64 	%rd1683, %rd1678;
	mov.u64 	%rd1690, %rd1678;
	mov.u64 	%rd1695, %rd1678;
	mov.u64 	%rd1684, %rd1678;
	mov.u64 	%rd1685, %rd1678;
	mov.u64 	%rd1691, %rd1678;
	mov.u64 	%rd1696, %rd1678;
	mov.u64 	%rd1686, %rd1678;
	mov.u64 	%rd1687, %rd1678;
	mov.u64 	%rd1692, %rd1678;
	mov.u64 	%rd1697, %rd1678;
$L__BB0_2:
	xor.b64  	%rd371, %rd1697, %rd1702;
	xor.b64  	%rd372, %rd371, %rd1692;
	xor.b64  	%rd373, %rd372, %rd1687;
	xor.b64  	%rd374, %rd373, %rd1686;
	xor.b64  	%rd375, %rd1696, %rd1701;
	xor.b64  	%rd376, %rd375, %rd1691;
	xor.b64  	%rd377, %rd376, %rd1685;
	xor.b64  	%rd378, %rd377, %rd1684;
	xor.b64  	%rd379, %rd1695, %rd1700;
	xor.b64  	%rd380, %rd379, %rd1690;
	xor.b64  	%rd381, %rd380, %rd1683;
	xor.b64  	%rd382, %rd381, %rd1682;
	xor.b64  	%rd383, %rd1694, %rd1699;
	xor.b64  	%rd384, %rd383, %rd1689;
	xor.b64  	%rd385, %rd384, %rd1681;
	xor.b64  	%rd386, %rd385, %rd1680;
	xor.b64  	%rd387, %rd1693, %rd1698;
	xor.b64  	%rd388, %rd387, %rd1688;
	xor.b64  	%rd389, %rd388, %rd1679;
	xor.b64  	%rd390, %rd389, %rd1678;
	mov.b64 	{%r89, %r90}, %rd378;
	shf.l.wrap.b32 	%r91, %r89, %r90, 1;
	shf.l.wrap.b32 	%r92, %r90, %r89, 1;
	mov.b64 	%rd391, {%r92, %r91};
	xor.b64  	%rd392, %rd391, %rd390;
	mov.b64 	{%r93, %r94}, %rd382;
	shf.l.wrap.b32 	%r95, %r93, %r94, 1;
	shf.l.wrap.b32 	%r96, %r94, %r93, 1;
	mov.b64 	%rd393, {%r96, %r95};
	xor.b64  	%rd394, %rd393, %rd374;
	mov.b64 	{%r97, %r98}, %rd386;
	shf.l.wrap.b32 	%r99, %r97, %r98, 1;
	shf.l.wrap.b32 	%r100, %r98, %r97, 1;
	mov.b64 	%rd395, {%r100, %r99};
	xor.b64  	%rd396, %rd395, %rd378;
	mov.b64 	{%r101, %r102}, %rd390;
	shf.l.wrap.b32 	%r103, %r101, %r102, 1;
	shf.l.wrap.b32 	%r104, %r102, %r101, 1;
	mov.b64 	%rd397, {%r104, %r103};
	xor.b64  	%rd398, %rd397, %rd382;
	mov.b64 	{%r105, %r106}, %rd374;
	shf.l.wrap.b32 	%r107, %r105, %r106, 1;
	shf.l.wrap.b32 	%r108, %r106, %r105, 1;
	mov.b64 	%rd399, {%r108, %r107};
	xor.b64  	%rd400, %rd399, %rd386;
	xor.b64  	%rd401, %rd1702, %rd392;
	st.local.u64 	[%rd2], %rd401;
	xor.b64  	%rd402, %rd1697, %rd392;
	st.local.u64 	[%rd2+40], %rd402;
	xor.b64  	%rd403, %rd1692, %rd392;
	st.local.u64 	[%rd2+80], %rd403;
	xor.b64  	%rd404, %rd1687, %rd392;
	st.local.u64 	[%rd2+120], %rd404;
	xor.b64  	%rd405, %rd1686, %rd392;
	st.local.u64 	[%rd2+160], %rd405;
	xor.b64  	%rd406, %rd1701, %rd394;
	st.local.u64 	[%rd2+8], %rd406;
	xor.b64  	%rd407, %rd1696, %rd394;
	st.local.u64 	[%rd2+48], %rd407;
	xor.b64  	%rd408, %rd1691, %rd394;
	st.local.u64 	[%rd2+88], %rd408;
	xor.b64  	%rd409, %rd1685, %rd394;
	st.local.u64 	[%rd2+128], %rd409;
	xor.b64  	%rd410, %rd1684, %rd394;
	st.local.u64 	[%rd2+168], %rd410;
	xor.b64  	%rd411, %rd1700, %rd396;
	st.local.u64 	[%rd2+16], %rd411;
	xor.b64  	%rd412, %rd1695, %rd396;
	st.local.u64 	[%rd2+56], %rd412;
	xor.b64  	%rd413, %rd1690, %rd396;
	st.local.u64 	[%rd2+96], %rd413;
	xor.b64  	%rd414, %rd1683, %rd396;
	st.local.u64 	[%rd2+136], %rd414;
	xor.b64  	%rd415, %rd1682, %rd396;
	st.local.u64 	[%rd2+176], %rd415;
	xor.b64  	%rd416, %rd1699, %rd398;
	st.local.u64 	[%rd2+24], %rd416;
	xor.b64  	%rd417, %rd1694, %rd398;
	st.local.u64 	[%rd2+64], %rd417;
	xor.b64  	%rd418, %rd1689, %rd398;
	st.local.u64 	[%rd2+104], %rd418;
	xor.b64  	%rd419, %rd1681, %rd398;
	st.local.u64 	[%rd2+144], %rd419;
	xor.b64  	%rd420, %rd1680, %rd398;
	st.local.u64 	[%rd2+184], %rd420;
	xor.b64  	%rd421, %rd1698, %rd400;
	st.local.u64 	[%rd2+32], %rd421;
	xor.b64  	%rd422, %rd1693, %rd400;
	st.local.u64 	[%rd2+72], %rd422;
	xor.b64  	%rd423, %rd1688, %rd400;
	st.local.u64 	[%rd2+112], %rd423;
	xor.b64  	%rd424, %rd1679, %rd400;
	st.local.u64 	[%rd2+152], %rd424;
	xor.b64  	%rd425, %rd1678, %rd400;
	st.local.u64 	[%rd2+192], %rd425;
	ld.local.u64 	%rd426, [%rd9];
	cvt.u32.u64 	%r109, %rd10;
	shl.b64 	%rd427, %rd406, %r109;
	cvt.u32.u64 	%r110, %rd11;
	shr.u64 	%rd428, %rd406, %r110;
	or.b64  	%rd429, %rd428, %rd427;
	st.local.u64 	[%rd9], %rd429;
	ld.local.u64 	%rd430, [%rd12];
	cvt.u32.u64 	%r111, %rd13;
	shl.b64 	%rd431, %rd426, %r111;
	cvt.u32.u64 	%r112, %rd14;
	shr.u64 	%rd432, %rd426, %r112;
	or.b64  	%rd433, %rd432, %rd431;
	st.local.u64 	[%rd12], %rd433;
	ld.local.u64 	%rd434, [%rd15];
	cvt.u32.u64 	%r113, %rd16;
	shl.b64 	%rd435, %rd430, %r113;
	cvt.u32.u64 	%r114, %rd17;
	shr.u64 	%rd436, %rd430, %r114;
	or.b64  	%rd437, %rd436, %rd435;
	st.local.u64 	[%rd15], %rd437;
	ld.local.u64 	%rd438, [%rd18];
	cvt.u32.u64 	%r115, %rd19;
	shl.b64 	%rd439, %rd434, %r115;
	cvt.u32.u64 	%r116, %rd20;
	shr.u64 	%rd440, %rd434, %r116;
	or.b64  	%rd441, %rd440, %rd439;
	st.local.u64 	[%rd18], %rd441;
	ld.local.u64 	%rd442, [%rd21];
	cvt.u32.u64 	%r117, %rd22;
	shl.b64 	%rd443, %rd438, %r117;
	cvt.u32.u64 	%r118, %rd23;
	shr.u64 	%rd444, %rd438, %r118;
	or.b64  	%rd445, %rd444, %rd443;
	st.local.u64 	[%rd21], %rd445;
	ld.local.u64 	%rd446, [%rd24];
	cvt.u32.u64 	%r119, %rd25;
	shl.b64 	%rd447, %rd442, %r119;
	cvt.u32.u64 	%r120, %rd26;
	shr.u64 	%rd448, %rd442, %r120;
	or.b64  	%rd449, %rd448, %rd447;
	st.local.u64 	[%rd24], %rd449;
	ld.local.u64 	%rd450, [%rd27];
	cvt.u32.u64 	%r121, %rd28;
	shl.b64 	%rd451, %rd446, %r121;
	cvt.u32.u64 	%r122, %rd29;
	shr.u64 	%rd452, %rd446, %r122;
	or.b64  	%rd453, %rd452, %rd451;
	st.local.u64 	[%rd27], %rd453;
	ld.local.u64 	%rd454, [%rd30];
	cvt.u32.u64 	%r123, %rd31;
	shl.b64 	%rd455, %rd450, %r123;
	cvt.u32.u64 	%r124, %rd32;
	shr.u64 	%rd456, %rd450, %r124;
	or.b64  	%rd457, %rd456, %rd455;
	st.local.u64 	[%rd30], %rd457;
	ld.local.u64 	%rd458, [%rd33];
	cvt.u32.u64 	%r125, %rd34;
	shl.b64 	%rd459, %rd454, %r125;
	cvt.u32.u64 	%r126, %rd35;
	shr.u64 	%rd460, %rd454, %r126;
	or.b64  	%rd461, %rd460, %rd459;
	st.local.u64 	[%rd33], %rd461;
	ld.local.u64 	%rd462, [%rd36];
	cvt.u32.u64 	%r127, %rd37;
	shl.b64 	%rd463, %rd458, %r127;
	cvt.u32.u64 	%r128, %rd38;
	shr.u64 	%rd464, %rd458, %r128;
	or.b64  	%rd465, %rd464, %rd463;
	st.local.u64 	[%rd36], %rd465;
	ld.local.u64 	%rd466, [%rd39];
	cvt.u32.u64 	%r129, %rd40;
	shl.b64 	%rd467, %rd462, %r129;
	cvt.u32.u64 	%r130, %rd41;
	shr.u64 	%rd468, %rd462, %r130;
	or.b64  	%rd469, %rd468, %rd467;
	st.local.u64 	[%rd39], %rd469;
	ld.local.u64 	%rd470, [%rd42];
	cvt.u32.u64 	%r131, %rd43;
	shl.b64 	%rd471, %rd466, %r131;
	cvt.u32.u64 	%r132, %rd44;
	shr.u64 	%rd472, %rd466, %r132;
	or.b64  	%rd473, %rd472, %rd471;
	st.local.u64 	[%rd42], %rd473;
	ld.local.u64 	%rd474, [%rd45];
	cvt.u32.u64 	%r133, %rd46;
	shl.b64 	%rd475, %rd470, %r133;
	cvt.u32.u64 	%r134, %rd47;
	shr.u64 	%rd476, %rd470, %r134;
	or.b64  	%rd477, %rd476, %rd475;
	st.local.u64 	[%rd45], %rd477;
	ld.local.u64 	%rd478, [%rd48];
	cvt.u32.u64 	%r135, %rd49;
	shl.b64 	%rd479, %rd474, %r135;
	cvt.u32.u64 	%r136, %rd50;
	shr.u64 	%rd480, %rd474, %r136;
	or.b64  	%rd481, %rd480, %rd479;
	st.local.u64 	[%rd48], %rd481;
	ld.local.u64 	%rd482, [%rd51];
	cvt.u32.u64 	%r137, %rd52;
	shl.b64 	%rd483, %rd478, %r137;
	cvt.u32.u64 	%r138, %rd53;
	shr.u64 	%rd484, %rd478, %r138;
	or.b64  	%rd485, %rd484, %rd483;
	st.local.u64 	[%rd51], %rd485;
	ld.local.u64 	%rd486, [%rd54];
	cvt.u32.u64 	%r139, %rd55;
	shl.b64 	%rd487, %rd482, %r139;
	cvt.u32.u64 	%r140, %rd56;
	shr.u64 	%rd488, %rd482, %r140;
	or.b64  	%rd489, %rd488, %rd487;
	st.local.u64 	[%rd54], %rd489;
	ld.local.u64 	%rd490, [%rd57];
	cvt.u32.u64 	%r141, %rd58;
	shl.b64 	%rd491, %rd486, %r141;
	cvt.u32.u64 	%r142, %rd59;
	shr.u64 	%rd492, %rd486, %r142;
	or.b64  	%rd493, %rd492, %rd491;
	st.local.u64 	[%rd57], %rd493;
	ld.local.u64 	%rd494, [%rd60];
	cvt.u32.u64 	%r143, %rd61;
	shl.b64 	%rd495, %rd490, %r143;
	cvt.u32.u64 	%r144, %rd62;
	shr.u64 	%rd496, %rd490, %r144;
	or.b64  	%rd497, %rd496, %rd495;
	st.local.u64 	[%rd60], %rd497;
	ld.local.u64 	%rd498, [%rd63];
	cvt.u32.u64 	%r145, %rd64;
	shl.b64 	%rd499, %rd494, %r145;
	cvt.u32.u64 	%r146, %rd65;
	shr.u64 	%rd500, %rd494, %r146;
	or.b64  	%rd501, %rd500, %rd499;
	st.local.u64 	[%rd63], %rd501;
	ld.local.u64 	%rd502, [%rd66];
	cvt.u32.u64 	%r147, %rd67;
	shl.b64 	%rd503, %rd498, %r147;
	cvt.u32.u64 	%r148, %rd68;
	shr.u64 	%rd504, %rd498, %r148;
	or.b64  	%rd505, %rd504, %rd503;
	st.local.u64 	[%rd66], %rd505;
	ld.local.u64 	%rd506, [%rd69];
	cvt.u32.u64 	%r149, %rd70;
	shl.b64 	%rd507, %rd502, %r149;
	cvt.u32.u64 	%r150, %rd71;
	shr.u64 	%rd508, %rd502, %r150;
	or.b64  	%rd509, %rd508, %rd507;
	st.local.u64 	[%rd69], %rd509;
	ld.local.u64 	%rd510, [%rd72];
	cvt.u32.u64 	%r151, %rd73;
	shl.b64 	%rd511, %rd506, %r151;
	cvt.u32.u64 	%r152, %rd74;
	shr.u64 	%rd512, %rd506, %r152;
	or.b64  	%rd513, %rd512, %rd511;
	st.local.u64 	[%rd72], %rd513;
	ld.local.u64 	%rd514, [%rd75];
	cvt.u32.u64 	%r153, %rd76;
	shl.b64 	%rd515, %rd510, %r153;
	cvt.u32.u64 	%r154, %rd77;
	shr.u64 	%rd516, %rd510, %r154;
	or.b64  	%rd517, %rd516, %rd515;
	st.local.u64 	[%rd75], %rd517;
	cvt.u32.u64 	%r155, %rd79;
	shl.b64 	%rd518, %rd514, %r155;
	cvt.u32.u64 	%r156, %rd80;
	shr.u64 	%rd519, %rd514, %r156;
	or.b64  	%rd520, %rd519, %rd518;
	st.local.u64 	[%rd78], %rd520;
	ld.local.u64 	%rd521, [%rd2];
	ld.local.u64 	%rd522, [%rd2+8];
	ld.local.u64 	%rd523, [%rd2+16];
	ld.local.u64 	%rd524, [%rd2+24];
	ld.local.u64 	%rd525, [%rd2+32];
	not.b64 	%rd526, %rd522;
	and.b64  	%rd527, %rd523, %rd526;
	not.b64 	%rd528, %rd523;
	and.b64  	%rd529, %rd524, %rd528;
	xor.b64  	%rd1701, %rd529, %rd522;
	st.local.u64 	[%rd2+8], %rd1701;
	not.b64 	%rd530, %rd524;
	and.b64  	%rd531, %rd525, %rd530;
	xor.b64  	%rd1700, %rd531, %rd523;
	st.local.u64 	[%rd2+16], %rd1700;
	not.b64 	%rd532, %rd525;
	and.b64  	%rd533, %rd521, %rd532;
	xor.b64  	%rd1699, %rd533, %rd524;
	st.local.u64 	[%rd2+24], %rd1699;
	not.b64 	%rd534, %rd521;
	and.b64  	%rd535, %rd522, %rd534;
	xor.b64  	%rd1698, %rd535, %rd525;
	st.local.u64 	[%rd2+32], %rd1698;
	ld.local.u64 	%rd536, [%rd2+40];
	ld.local.u64 	%rd537, [%rd2+48];
	ld.local.u64 	%rd538, [%rd2+56];
	ld.local.u64 	%rd539, [%rd2+64];
	ld.local.u64 	%rd540, [%rd2+72];
	not.b64 	%rd541, %rd537;
	and.b64  	%rd542, %rd538, %rd541;
	xor.b64  	%rd1697, %rd542, %rd536;
	st.local.u64 	[%rd2+40], %rd1697;
	not.b64 	%rd543, %rd538;
	and.b64  	%rd544, %rd539, %rd543;
	xor.b64  	%rd1696, %rd544, %rd537;
	st.local.u64 	[%rd2+48], %rd1696;
	not.b64 	%rd545, %rd539;
	and.b64  	%rd546, %rd540, %rd545;
	xor.b64  	%rd1695, %rd546, %rd538;
	st.local.u64 	[%rd2+56], %rd1695;
	not.b64 	%rd547, %rd540;
	and.b64  	%rd548, %rd536, %rd547;
	xor.b64  	%rd1694, %rd548, %rd539;
	st.local.u64 	[%rd2+64], %rd1694;
	not.b64 	%rd549, %rd536;
	and.b64  	%rd550, %rd537, %rd549;
	xor.b64  	%rd1693, %rd550, %rd540;
	st.local.u64 	[%rd2+72], %rd1693;
	ld.local.u64 	%rd551, [%rd2+80];
	ld.local.u64 	%rd552, [%rd2+88];
	ld.local.u64 	%rd553, [%rd2+96];
	ld.local.u64 	%rd554, [%rd2+104];
	ld.local.u64 	%rd555, [%rd2+112];
	not.b64 	%rd556, %rd552;
	and.b64  	%rd557, %rd553, %rd556;
	xor.b64  	%rd1692, %rd557, %rd551;
	st.local.u64 	[%rd2+80], %rd1692;
	not.b64 	%rd558, %rd553;
	and.b64  	%rd559, %rd554, %rd558;
	xor.b64  	%rd1691, %rd559, %rd552;
	st.local.u64 	[%rd2+88], %rd1691;
	not.b64 	%rd560, %rd554;
	and.b64  	%rd561, %rd555, %rd560;
	xor.b64  	%rd1690, %rd561, %rd553;
	st.local.u64 	[%rd2+96], %rd1690;
	not.b64 	%rd562, %rd555;
	and.b64  	%rd563, %rd551, %rd562;
	xor.b64  	%rd1689, %rd563, %rd554;
	st.local.u64 	[%rd2+104], %rd1689;
	not.b64 	%rd564, %rd551;
	and.b64  	%rd565, %rd552, %rd564;
	xor.b64  	%rd1688, %rd565, %rd555;
	st.local.u64 	[%rd2+112], %rd1688;
	ld.local.u64 	%rd566, [%rd2+120];
	ld.local.u64 	%rd567, [%rd2+128];
	ld.local.u64 	%rd568, [%rd2+136];
	ld.local.u64 	%rd569, [%rd2+144];
	ld.local.u64 	%rd570, [%rd2+152];
	not.b64 	%rd571, %rd567;
	and.b64  	%rd572, %rd568, %rd571;
	xor.b64  	%rd1687, %rd572, %rd566;
	st.local.u64 	[%rd2+120], %rd1687;
	not.b64 	%rd573, %rd568;
	and.b64  	%rd574, %rd569, %rd573;
	xor.b64  	%rd1685, %rd574, %rd567;
	st.local.u64 	[%rd2+128], %rd1685;
	not.b64 	%rd575, %rd569;
	and.b64  	%rd576, %rd570, %rd575;
	xor.b64  	%rd1683, %rd576, %rd568;
	st.local.u64 	[%rd2+136], %rd1683;
	not.b64 	%rd577, %rd570;
	and.b64  	%rd578, %rd566, %rd577;
	xor.b64  	%rd1681, %rd578, %rd569;
	st.local.u64 	[%rd2+144], %rd1681;
	not.b64 	%rd579, %rd566;
	and.b64  	%rd580, %rd567, %rd579;
	xor.b64  	%rd1679, %rd580, %rd570;
	st.local.u64 	[%rd2+152], %rd1679;
	ld.local.u64 	%rd581, [%rd2+160];
	ld.local.u64 	%rd582, [%rd2+168];
	ld.local.u64 	%rd583, [%rd2+176];
	ld.local.u64 	%rd584, [%rd2+184];
	ld.local.u64 	%rd585, [%rd2+192];
	not.b64 	%rd586, %rd582;
	and.b64  	%rd587, %rd583, %rd586;
	xor.b64  	%rd1686, %rd587, %rd581;
	st.local.u64 	[%rd2+160], %rd1686;
	not.b64 	%rd588, %rd583;
	and.b64  	%rd589, %rd584, %rd588;
	xor.b64  	%rd1684, %rd589, %rd582;
	st.local.u64 	[%rd2+168], %rd1684;
	not.b64 	%rd590, %rd584;
	and.b64  	%rd591, %rd585, %rd590;
	xor.b64  	%rd1682, %rd591, %rd583;
	st.local.u64 	[%rd2+176], %rd1682;
	not.b64 	%rd592, %rd585;
	and.b64  	%rd593, %rd581, %rd592;
	xor.b64  	%rd1680, %rd593, %rd584;
	st.local.u64 	[%rd2+184], %rd1680;
	not.b64 	%rd594, %rd581;
	and.b64  	%rd595, %rd582, %rd594;
	xor.b64  	%rd1678, %rd595, %rd585;
	st.local.u64 	[%rd2+192], %rd1678;
	mul.wide.u32 	%rd596, %r395, 8;
	mov.u64 	%rd597, keccak_round_constants;
	add.s64 	%rd598, %rd597, %rd596;
	ld.const.u64 	%rd599, [%rd598];
	xor.b64  	%rd600, %rd527, %rd599;
	xor.b64  	%rd1702, %rd600, %rd521;
	st.local.u64 	[%rd2], %rd1702;
	add.s32 	%r395, %r395, 1;
	setp.ne.s32 	%p2, %r395, 24;
	@%p2 bra 	$L__BB0_2;
	mov.b32 	%r396, 0;
	mov.u64 	%rd1636, %rd1687;
	mov.u64 	%rd1637, %rd1688;
	mov.u64 	%rd1638, %rd1689;
	mov.u64 	%rd1639, %rd1690;
	mov.u64 	%rd1640, %rd1691;
	mov.u64 	%rd1641, %rd1692;
	mov.u64 	%rd1642, %rd1693;
	mov.u64 	%rd1643, %rd1694;
	mov.u64 	%rd1644, %rd1695;
	mov.u64 	%rd1645, %rd1696;
	mov.u64 	%rd1646, %rd1697;
	mov.u64 	%rd1647, %rd1698;
	mov.u64 	%rd1648, %rd1699;
	mov.u64 	%rd1649, %rd1700;
	mov.u64 	%rd1650, %rd1701;
	mov.u64 	%rd1651, %rd1702;
$L__BB0_4:
	ld.param.u64 	%rd1582, [qanhash_kernel_param_3];
	ld.param.u64 	%rd1581, [qanhash_kernel_param_2];
	xor.b64  	%rd601, %rd1650, %rd1651;
	xor.b64  	%rd602, %rd1649, %rd601;
	xor.b64  	%rd603, %rd1648, %rd602;
	xor.b64  	%rd604, %rd1647, %rd603;
	xor.b64  	%rd605, %rd1646, %rd604;
	xor.b64  	%rd606, %rd1645, %rd605;
	xor.b64  	%rd607, %rd1644, %rd606;
	and.b64  	%rd608, %rd607, %rd1582;
	shl.b64 	%rd609, %rd608, 7;
	cvta.to.global.u64 	%rd610, %rd1581;
	add.s64 	%rd611, %rd610, %rd609;
	ld.global.u8 	%rs35, [%rd611];
	cvt.u16.u64 	%rs36, %rd1651;
	xor.b16  	%rs37, %rs35, %rs36;
	cvt.u64.u16 	%rd612, %rs37;
	and.b64  	%rd613, %rd612, 255;
	and.b64  	%rd614, %rd1651, -1099511627776;
	ld.global.u8 	%rs38, [%rd611+1];
	shr.u16 	%rs39, %rs36, 8;
	xor.b16  	%rs40, %rs38, %rs39;
	cvt.u32.u16 	%r158, %rs40;
	and.b32  	%r159, %r158, 255;
	mul.wide.u32 	%rd615, %r159, 256;
	or.b64  	%rd616, %rd615, %rd613;
	ld.global.u8 	%rs41, [%rd611+2];
	shr.u64 	%rd617, %rd1651, 16;
	cvt.u16.u64 	%rs42, %rd617;
	xor.b16  	%rs43, %rs41, %rs42;
	cvt.u32.u16 	%r160, %rs43;
	and.b32  	%r161, %r160, 255;
	mul.wide.u32 	%rd618, %r161, 65536;
	or.b64  	%rd619, %rd616, %rd618;
	ld.global.u8 	%rs44, [%rd611+3];
	shr.u64 	%rd620, %rd1651, 24;
	cvt.u16.u64 	%rs45, %rd620;
	xor.b16  	%rs46, %rs44, %rs45;
	cvt.u32.u16 	%r162, %rs46;
	and.b32  	%r163, %r162, 255;
	mul.wide.u32 	%rd621, %r163, 16777216;
	or.b64  	%rd622, %rd619, %rd621;
	ld.global.u8 	%rs47, [%rd611+4];
	shr.u64 	%rd623, %rd1651, 32;
	cvt.u16.u64 	%rs48, %rd623;
	xor.b16  	%rs49, %rs47, %rs48;
	cvt.u64.u16 	%rd624, %rs49;
	shl.b64 	%rd625, %rd624, 32;
	and.b64  	%rd626, %rd625, 1095216660480;
	or.b64  	%rd627, %rd622, %rd614;
	ld.global.u8 	%rs50, [%rd611+5];
	shr.u64 	%rd628, %rd627, 40;
	cvt.u16.u64 	%rs51, %rd628;
	xor.b16  	%rs52, %rs50, %rs51;
	cvt.u64.u16 	%rd629, %rs52;
	shl.b64 	%rd630, %rd629, 40;
	and.b64  	%rd631, %rd630, 280375465082880;
	or.b64  	%rd632, %rd626, %rd631;
	ld.global.u8 	%rs53, [%rd611+6];
	shr.u64 	%rd633, %rd627, 48;
	cvt.u16.u64 	%rs54, %rd633;
	xor.b16  	%rs55, %rs53, %rs54;
	cvt.u64.u16 	%rd634, %rs55;
	shl.b64 	%rd635, %rd634, 48;
	and.b64  	%rd636, %rd635, 71776119061217280;
	or.b64  	%rd637, %rd632, %rd636;
	ld.global.u8 	%rs56, [%rd611+7];
	shr.u64 	%rd638, %rd627, 56;
	cvt.u16.u64 	%rs57, %rd638;
	xor.b16  	%rs58, %rs56, %rs57;
	cvt.u64.u16 	%rd639, %rs58;
	shl.b64 	%rd640, %rd639, 56;
	or.b64  	%rd641, %rd637, %rd640;
	or.b64  	%rd1651, %rd641, %rd622;
	ld.global.u8 	%rs59, [%rd611+8];
	cvt.u16.u64 	%rs60, %rd1650;
	xor.b16  	%rs61, %rs59, %rs60;
	cvt.u64.u16 	%rd642, %rs61;
	and.b64  	%rd643, %rd642, 255;
	and.b64  	%rd644, %rd1650, -1099511627776;
	ld.global.u8 	%rs62, [%rd611+9];
	shr.u16 	%rs63, %rs60, 8;
	xor.b16  	%rs64, %rs62, %rs63;
	cvt.u32.u16 	%r164, %rs64;
	and.b32  	%r165, %r164, 255;
	mul.wide.u32 	%rd645, %r165, 256;
	or.b64  	%rd646, %rd645, %rd643;
	ld.global.u8 	%rs65, [%rd611+10];
	shr.u64 	%rd647, %rd1650, 16;
	cvt.u16.u64 	%rs66, %rd647;
	xor.b16  	%rs67, %rs65, %rs66;
	cvt.u32.u16 	%r166, %rs67;
	and.b32  	%r167, %r166, 255;
	mul.wide.u32 	%rd648, %r167, 65536;
	or.b64  	%rd649, %rd646, %rd648;
	ld.global.u8 	%rs68, [%rd611+11];
	shr.u64 	%rd650, %rd1650, 24;
	cvt.u16.u64 	%rs69, %rd650;
	xor.b16  	%rs70, %rs68, %rs69;
	cvt.u32.u16 	%r168, %rs70;
	and.b32  	%r169, %r168, 255;
	mul.wide.u32 	%rd651, %r169, 16777216;
	or.b64  	%rd652, %rd649, %rd651;
	ld.global.u8 	%rs71, [%rd611+12];
	shr.u64 	%rd653, %rd1650, 32;
	cvt.u16.u64 	%rs72, %rd653;
	xor.b16  	%rs73, %rs71, %rs72;
	cvt.u64.u16 	%rd654, %rs73;
	shl.b64 	%rd655, %rd654, 32;
	and.b64  	%rd656, %rd655, 1095216660480;
	or.b64  	%rd657, %rd652, %rd644;
	ld.global.u8 	%rs74, [%rd611+13];
	shr.u64 	%rd658, %rd657, 40;
	cvt.u16.u64 	%rs75, %rd658;
	xor.b16  	%rs76, %rs74, %rs75;
	cvt.u64.u16 	%rd659, %rs76;
	shl.b64 	%rd660, %rd659, 40;
	and.b64  	%rd661, %rd660, 280375465082880;
	or.b64  	%rd662, %rd656, %rd661;
	ld.global.u8 	%rs77, [%rd611+14];
	shr.u64 	%rd663, %rd657, 48;
	cvt.u16.u64 	%rs78, %rd663;
	xor.b16  	%rs79, %rs77, %rs78;
	cvt.u64.u16 	%rd664, %rs79;
	shl.b64 	%rd665, %rd664, 48;
	and.b64  	%rd666, %rd665, 71776119061217280;
	or.b64  	%rd667, %rd662, %rd666;
	ld.global.u8 	%rs80, [%rd611+15];
	shr.u64 	%rd668, %rd657, 56;
	cvt.u16.u64 	%rs81, %rd668;
	xor.b16  	%rs82, %rs80, %rs81;
	cvt.u64.u16 	%rd669, %rs82;
	shl.b64 	%rd670, %rd669, 56;
	or.b64  	%rd671, %rd667, %rd670;
	or.b64  	%rd1650, %rd671, %rd652;
	ld.global.u8 	%rs83, [%rd611+16];
	cvt.u16.u64 	%rs84, %rd1649;
	xor.b16  	%rs85, %rs83, %rs84;
	cvt.u64.u16 	%rd672, %rs85;
	and.b64  	%rd673, %rd672, 255;
	and.b64  	%rd674, %rd1649, -1099511627776;
	ld.global.u8 	%rs86, [%rd611+17];
	shr.u16 	%rs87, %rs84, 8;
	xor.b16  	%rs88, %rs86, %rs87;
	cvt.u32.u16 	%r170, %rs88;
	and.b32  	%r171, %r170, 255;
	mul.wide.u32 	%rd675, %r171, 256;
	or.b64  	%rd676, %rd675, %rd673;
	ld.global.u8 	%rs89, [%rd611+18];
	shr.u64 	%rd677, %rd1649, 16;
	cvt.u16.u64 	%rs90, %rd677;
	xor.b16  	%rs91, %rs89, %rs90;
	cvt.u32.u16 	%r172, %rs91;
	and.b32  	%r173, %r172, 255;
	mul.wide.u32 	%rd678, %r173, 65536;
	or.b64  	%rd679, %rd676, %rd678;
	ld.global.u8 	%rs92, [%rd611+19];
	shr.u64 	%rd680, %rd1649, 24;
	cvt.u16.u64 	%rs93, %rd680;
	xor.b16  	%rs94, %rs92, %rs93;
	cvt.u32.u16 	%r174, %rs94;
	and.b32  	%r175, %r174, 255;
	mul.wide.u32 	%rd681, %r175, 16777216;
	or.b64  	%rd682, %rd679, %rd681;
	ld.global.u8 	%rs95, [%rd611+20];
	shr.u64 	%rd683, %rd1649, 32;
	cvt.u16.u64 	%rs96, %rd683;
	xor.b16  	%rs97, %rs95, %rs96;
	cvt.u64.u16 	%rd684, %rs97;
	shl.b64 	%rd685, %rd684, 32;
	and.b64  	%rd686, %rd685, 1095216660480;
	or.b64  	%rd687, %rd682, %rd674;
	ld.global.u8 	%rs98, [%rd611+21];
	shr.u64 	%rd688, %rd687, 40;
	cvt.u16.u64 	%rs99, %rd688;
	xor.b16  	%rs100, %rs98, %rs99;
	cvt.u64.u16 	%rd689, %rs100;
	shl.b64 	%rd690, %rd689, 40;
	and.b64  	%rd691, %rd690, 280375465082880;
	or.b64  	%rd692, %rd686, %rd691;
	ld.global.u8 	%rs101, [%rd611+22];
	shr.u64 	%rd693, %rd687, 48;
	cvt.u16.u64 	%rs102, %rd693;
	xor.b16  	%rs103, %rs101, %rs102;
	cvt.u64.u16 	%rd694, %rs103;
	shl.b64 	%rd695, %rd694, 48;
	and.b64  	%rd696, %rd695, 71776119061217280;
	or.b64  	%rd697, %rd692, %rd696;
	ld.global.u8 	%rs104, [%rd611+23];
	shr.u64 	%rd698, %rd687, 56;
	cvt.u16.u64 	%rs105, %rd698;
	xor.b16  	%rs106, %rs104, %rs105;
	cvt.u64.u16 	%rd699, %rs106;
	shl.b64 	%rd700, %rd699, 56;
	or.b64  	%rd701, %rd697, %rd700;
	or.b64  	%rd1649, %rd701, %rd682;
	ld.global.u8 	%rs107, [%rd611+24];
	cvt.u16.u64 	%rs108, %rd1648;
	xor.b16  	%rs109, %rs107, %rs108;
	cvt.u64.u16 	%rd702, %rs109;
	and.b64  	%rd703, %rd702, 255;
	and.b64  	%rd704, %rd1648, -1099511627776;
	ld.global.u8 	%rs110, [%rd611+25];
	shr.u16 	%rs111, %rs108, 8;
	xor.b16  	%rs112, %rs110, %rs111;
	cvt.u32.u16 	%r176, %rs112;
	and.b32  	%r177, %r176, 255;
	mul.wide.u32 	%rd705, %r177, 256;
	or.b64  	%rd706, %rd705, %rd703;
	ld.global.u8 	%rs113, [%rd611+26];
	shr.u64 	%rd707, %rd1648, 16;
	cvt.u16.u64 	%rs114, %rd707;
	xor.b16  	%rs115, %rs113, %rs114;
	cvt.u32.u16 	%r178, %rs115;
	and.b32  	%r179, %r178, 255;
	mul.wide.u32 	%rd708, %r179, 65536;
	or.b64  	%rd709, %rd706, %rd708;
	ld.global.u8 	%rs116, [%rd611+27];
	shr.u64 	%rd710, %rd1648, 24;
	cvt.u16.u64 	%rs117, %rd710;
	xor.b16  	%rs118, %rs116, %rs117;
	cvt.u32.u16 	%r180, %rs118;
	and.b32  	%r181, %r180, 255;
	mul.wide.u32 	%rd711, %r181, 16777216;
	or.b64  	%rd712, %rd709, %rd711;
	ld.global.u8 	%rs119, [%rd611+28];
	shr.u64 	%rd713, %rd1648, 32;
	cvt.u16.u64 	%rs120, %rd713;
	xor.b16  	%rs121, %rs119, %rs120;
	cvt.u64.u16 	%rd714, %rs121;
	shl.b64 	%rd715, %rd714, 32;
	and.b64  	%rd716, %rd715, 1095216660480;
	or.b64  	%rd717, %rd712, %rd704;
	ld.global.u8 	%rs122, [%rd611+29];
	shr.u64 	%rd718, %rd717, 40;
	cvt.u16.u64 	%rs123, %rd718;
	xor.b16  	%rs124, %rs122, %rs123;
	cvt.u64.u16 	%rd719, %rs124;
	shl.b64 	%rd720, %rd719, 40;
	and.b64  	%rd721, %rd720, 280375465082880;
	or.b64  	%rd722, %rd716, %rd721;
	ld.global.u8 	%rs125, [%rd611+30];
	shr.u64 	%rd723, %rd717, 48;
	cvt.u16.u64 	%rs126, %rd723;
	xor.b16  	%rs127, %rs125, %rs126;
	cvt.u64.u16 	%rd724, %rs127;
	shl.b64 	%rd725, %rd724, 48;
	and.b64  	%rd726, %rd725, 71776119061217280;
	or.b64  	%rd727, %rd722, %rd726;
	ld.global.u8 	%rs128, [%rd611+31];
	shr.u64 	%rd728, %rd717, 56;
	cvt.u16.u64 	%rs129, %rd728;
	xor.b16  	%rs130, %rs128, %rs129;
	cvt.u64.u16 	%rd729, %rs130;
	shl.b64 	%rd730, %rd729, 56;
	or.b64  	%rd731, %rd727, %rd730;
	or.b64  	%rd1648, %rd731, %rd712;
	ld.global.u8 	%rs131, [%rd611+32];
	cvt.u16.u64 	%rs132, %rd1647;
	xor.b16  	%rs133, %rs131, %rs132;
	cvt.u64.u16 	%rd732, %rs133;
	and.b64  	%rd733, %rd732, 255;
	and.b64  	%rd734, %rd1647, -1099511627776;
	ld.global.u8 	%rs134, [%rd611+33];
	shr.u16 	%rs135, %rs132, 8;
	xor.b16  	%rs136, %rs134, %rs135;
	cvt.u32.u16 	%r182, %rs136;
	and.b32  	%r183, %r182, 255;
	mul.wide.u32 	%rd735, %r183, 256;
	or.b64  	%rd736, %rd735, %rd733;
	ld.global.u8 	%rs137, [%rd611+34];
	shr.u64 	%rd737, %rd1647, 16;
	cvt.u16.u64 	%rs138, %rd737;
	xor.b16  	%rs139, %rs137, %rs138;
	cvt.u32.u16 	%r184, %rs139;
	and.b32  	%r185, %r184, 255;
	mul.wide.u32 	%rd738, %r185, 65536;
	or.b64  	%rd739, %rd736, %rd738;
	ld.global.u8 	%rs140, [%rd611+35];
	shr.u64 	%rd740, %rd1647, 24;
	cvt.u16.u64 	%rs141, %rd740;
	xor.b16  	%rs142, %rs140, %rs141;
	cvt.u32.u16 	%r186, %rs142;
	and.b32  	%r187, %r186, 255;
	mul.wide.u32 	%rd741, %r187, 16777216;
	or.b64  	%rd742, %rd739, %rd741;
	ld.global.u8 	%rs143, [%rd611+36];
	shr.u64 	%rd743, %rd1647, 32;
	cvt.u16.u64 	%rs144, %rd743;
	xor.b16  	%rs145, %rs143, %rs144;
	cvt.u64.u16 	%rd744, %rs145;
	shl.b64 	%rd745, %rd744, 32;
	and.b64  	%rd746, %rd745, 1095216660480;
	or.b64  	%rd747, %rd742, %rd734;
	ld.global.u8 	%rs146, [%rd611+37];
	shr.u64 	%rd748, %rd747, 40;
	cvt.u16.u64 	%rs147, %rd748;
	xor.b16  	%rs148, %rs146, %rs147;
	cvt.u64.u16 	%rd749, %rs148;
	shl.b64 	%rd750, %rd749, 40;
	and.b64  	%rd751, %rd750, 280375465082880;
	or.b64  	%rd752, %rd746, %rd751;
	ld.global.u8 	%rs149, [%rd611+38];
	shr.u64 	%rd753, %rd747, 48;
	cvt.u16.u64 	%rs150, %rd753;
	xor.b16  	%rs151, %rs149, %rs150;
	cvt.u64.u16 	%rd754, %rs151;
	shl.b64 	%rd755, %rd754, 48;
	and.b64  	%rd756, %rd755, 71776119061217280;
	or.b64  	%rd757, %rd752, %rd756;
	ld.global.u8 	%rs152, [%rd611+39];
	shr.u64 	%rd758, %rd747, 56;
	cvt.u16.u64 	%rs153, %rd758;
	xor.b16  	%rs154, %rs152, %rs153;
	cvt.u64.u16 	%rd759, %rs154;
	shl.b64 	%rd760, %rd759, 56;
	or.b64  	%rd761, %rd757, %rd760;
	or.b64  	%rd1647, %rd761, %rd742;
	ld.global.u8 	%rs155, [%rd611+40];
	cvt.u16.u64 	%rs156, %rd1646;
	xor.b16  	%rs157, %rs155, %rs156;
	cvt.u64.u16 	%rd762, %rs157;
	and.b64  	%rd763, %rd762, 255;
	and.b64  	%rd764, %rd1646, -1099511627776;
	ld.global.u8 	%rs158, [%rd611+41];
	shr.u16 	%rs159, %rs156, 8;
	xor.b16  	%rs160, %rs158, %rs159;
	cvt.u32.u16 	%r188, %rs160;
	and.b32  	%r189, %r188, 255;
	mul.wide.u32 	%rd765, %r189, 256;
	or.b64  	%rd766, %rd765, %rd763;
	ld.global.u8 	%rs161, [%rd611+42];
	shr.u64 	%rd767, %rd1646, 16;
	cvt.u16.u64 	%rs162, %rd767;
	xor.b16  	%rs163, %rs161, %rs162;
	cvt.u32.u16 	%r190, %rs163;
	and.b32  	%r191, %r190, 255;
	mul.wide.u32 	%rd768, %r191, 65536;
	or.b64  	%rd769, %rd766, %rd768;
	ld.global.u8 	%rs164, [%rd611+43];
	shr.u64 	%rd770, %rd1646, 24;
	cvt.u16.u64 	%rs165, %rd770;
	xor.b16  	%rs166, %rs164, %rs165;
	cvt.u32.u16 	%r192, %rs166;
	and.b32  	%r193, %r192, 255;
	mul.wide.u32 	%rd771, %r193, 16777216;
	or.b64  	%rd772, %rd769, %rd771;
	ld.global.u8 	%rs167, [%rd611+44];
	shr.u64 	%rd773, %rd1646, 32;
	cvt.u16.u64 	%rs168, %rd773;
	xor.b16  	%rs169, %rs167, %rs168;
	cvt.u64.u16 	%rd774, %rs169;
	shl.b64 	%rd775, %rd774, 32;
	and.b64  	%rd776, %rd775, 1095216660480;
	or.b64  	%rd777, %rd772, %rd764;
	ld.global.u8 	%rs170, [%rd611+45];
	shr.u64 	%rd778, %rd777, 40;
	cvt.u16.u64 	%rs171, %rd778;
	xor.b16  	%rs172, %rs170, %rs171;
	cvt.u64.u16 	%rd779, %rs172;
	shl.b64 	%rd780, %rd779, 40;
	and.b64  	%rd781, %rd780, 280375465082880;
	or.b64  	%rd782, %rd776, %rd781;
	ld.global.u8 	%rs173, [%rd611+46];
	shr.u64 	%rd783, %rd777, 48;
	cvt.u16.u64 	%rs174, %rd783;
	xor.b16  	%rs175, %rs173, %rs174;
	cvt.u64.u16 	%rd784, %rs175;
	shl.b64 	%rd785, %rd784, 48;
	and.b64  	%rd786, %rd785, 71776119061217280;
	or.b64  	%rd787, %rd782, %rd786;
	ld.global.u8 	%rs176, [%rd611+47];
	shr.u64 	%rd788, %rd777, 56;
	cvt.u16.u64 	%rs177, %rd788;
	xor.b16  	%rs178, %rs176, %rs177;
	cvt.u64.u16 	%rd789, %rs178;
	shl.b64 	%rd790, %rd789, 56;
	or.b64  	%rd791, %rd787, %rd790;
	or.b64  	%rd1646, %rd791, %rd772;
	ld.global.u8 	%rs179, [%rd611+48];
	cvt.u16.u64 	%rs180, %rd1645;
	xor.b16  	%rs181, %rs179, %rs180;
	cvt.u64.u16 	%rd792, %rs181;
	and.b64  	%rd793, %rd792, 255;
	and.b64  	%rd794, %rd1645, -1099511627776;
	ld.global.u8 	%rs182, [%rd611+49];
	shr.u16 	%rs183, %rs180, 8;
	xor.b16  	%rs184, %rs182, %rs183;
	cvt.u32.u16 	%r194, %rs184;
	and.b32  	%r195, %r194, 255;
	mul.wide.u32 	%rd795, %r195, 256;
	or.b64  	%rd796, %rd795, %rd793;
	ld.global.u8 	%rs185, [%rd611+50];
	shr.u64 	%rd797, %rd1645, 16;
	cvt.u16.u64 	%rs186, %rd797;
	xor.b16  	%rs187, %rs185, %rs186;
	cvt.u32.u16 	%r196, %rs187;
	and.b32  	%r197, %r196, 255;
	mul.wide.u32 	%rd798, %r197, 65536;
	or.b64  	%rd799, %rd796, %rd798;
	ld.global.u8 	%rs188, [%rd611+51];
	shr.u64 	%rd800, %rd1645, 24;
	cvt.u16.u64 	%rs189, %rd800;
	xor.b16  	%rs190, %rs188, %rs189;
	cvt.u32.u16 	%r198, %rs190;
	and.b32  	%r199, %r198, 255;
	mul.wide.u32 	%rd801, %r199, 16777216;
	or.b64  	%rd802, %rd799, %rd801;
	ld.global.u8 	%rs191, [%rd611+52];
	shr.u64 	%rd803, %rd1645, 32;
	cvt.u16.u64 	%rs192, %rd803;
	xor.b16  	%rs193, %rs191, %rs192;
	cvt.u64.u16 	%rd804, %rs193;
	shl.b64 	%rd805, %rd804, 32;
	and.b64  	%rd806, %rd805, 1095216660480;
	or.b64  	%rd807, %rd802, %rd794;
	ld.global.u8 	%rs194, [%rd611+53];
	shr.u64 	%rd808, %rd807, 40;
	cvt.u16.u64 	%rs195, %rd808;
	xor.b16  	%rs196, %rs194, %rs195;
	cvt.u64.u16 	%rd809, %rs196;
	shl.b64 	%rd810, %rd809, 40;
	and.b64  	%rd811, %rd810, 280375465082880;
	or.b64  	%rd812, %rd806, %rd811;
	ld.global.u8 	%rs197, [%rd611+54];
	shr.u64 	%rd813, %rd807, 48;
	cvt.u16.u64 	%rs198, %rd813;
	xor.b16  	%rs199, %rs197, %rs198;
	cvt.u64.u16 	%rd814, %rs199;
	shl.b64 	%rd815, %rd814, 48;
	and.b64  	%rd816, %rd815, 71776119061217280;
	or.b64  	%rd817, %rd812, %rd816;
	ld.global.u8 	%rs200, [%rd611+55];
	shr.u64 	%rd818, %rd807, 56;
	cvt.u16.u64 	%rs201, %rd818;
	xor.b16  	%rs202, %rs200, %rs201;
	cvt.u64.u16 	%rd819, %rs202;
	shl.b64 	%rd820, %rd819, 56;
	or.b64  	%rd821, %rd817, %rd820;
	or.b64  	%rd1645, %rd821, %rd802;
	ld.global.u8 	%rs203, [%rd611+56];
	cvt.u16.u64 	%rs204, %rd1644;
	xor.b16  	%rs205, %rs203, %rs204;
	cvt.u64.u16 	%rd822, %rs205;
	and.b64  	%rd823, %rd822, 255;
	and.b64  	%rd824, %rd1644, -1099511627776;
	ld.global.u8 	%rs206, [%rd611+57];
	shr.u16 	%rs207, %rs204, 8;
	xor.b16  	%rs208, %rs206, %rs207;
	cvt.u32.u16 	%r200, %rs208;
	and.b32  	%r201, %r200, 255;
	mul.wide.u32 	%rd825, %r201, 256;
	or.b64  	%rd826, %rd825, %rd823;
	ld.global.u8 	%rs209, [%rd611+58];
	shr.u64 	%rd827, %rd1644, 16;
	cvt.u16.u64 	%rs210, %rd827;
	xor.b16  	%rs211, %rs209, %rs210;
	cvt.u32.u16 	%r202, %rs211;
	and.b32  	%r203, %r202, 255;
	mul.wide.u32 	%rd828, %r203, 65536;
	or.b64  	%rd829, %rd826, %rd828;
	ld.global.u8 	%rs212, [%rd611+59];
	shr.u64 	%rd830, %rd1644, 24;
	cvt.u16.u64 	%rs213, %rd830;
	xor.b16  	%rs214, %rs212, %rs213;
	cvt.u32.u16 	%r204, %rs214;
	and.b32  	%r205, %r204, 255;
	mul.wide.u32 	%rd831, %r205, 16777216;
	or.b64  	%rd832, %rd829, %rd831;
	ld.global.u8 	%rs215, [%rd611+60];
	shr.u64 	%rd833, %rd1644, 32;
	cvt.u16.u64 	%rs216, %rd833;
	xor.b16  	%rs217, %rs215, %rs216;
	cvt.u64.u16 	%rd834, %rs217;
	shl.b64 	%rd835, %rd834, 32;
	and.b64  	%rd836, %rd835, 1095216660480;
	or.b64  	%rd837, %rd832, %rd824;
	ld.global.u8 	%rs218, [%rd611+61];
	shr.u64 	%rd838, %rd837, 40;
	cvt.u16.u64 	%rs219, %rd838;
	xor.b16  	%rs220, %rs218, %rs219;
	cvt.u64.u16 	%rd839, %rs220;
	shl.b64 	%rd840, %rd839, 40;
	and.b64  	%rd841, %rd840, 280375465082880;
	or.b64  	%rd842, %rd836, %rd841;
	ld.global.u8 	%rs221, [%rd611+62];
	shr.u64 	%rd843, %rd837, 48;
	cvt.u16.u64 	%rs222, %rd843;
	xor.b16  	%rs223, %rs221, %rs222;
	cvt.u64.u16 	%rd844, %rs223;
	shl.b64 	%rd845, %rd844, 48;
	and.b64  	%rd846, %rd845, 71776119061217280;
	or.b64  	%rd847, %rd842, %rd846;
	ld.global.u8 	%rs224, [%rd611+63];
	shr.u64 	%rd848, %rd837, 56;
	cvt.u16.u64 	%rs225, %rd848;
	xor.b16  	%rs226, %rs224, %rs225;
	cvt.u64.u16 	%rd849, %rs226;
	shl.b64 	%rd850, %rd849, 56;
	or.b64  	%rd851, %rd847, %rd850;
	or.b64  	%rd1644, %rd851, %rd832;
	ld.global.u8 	%rs227, [%rd611+64];
	cvt.u16.u64 	%rs228, %rd1643;
	xor.b16  	%rs229, %rs227, %rs228;
	cvt.u64.u16 	%rd852, %rs229;
	and.b64  	%rd853, %rd852, 255;
	and.b64  	%rd854, %rd1643, -1099511627776;
	ld.global.u8 	%rs230, [%rd611+65];
	shr.u16 	%rs231, %rs228, 8;
	xor.b16  	%rs232, %rs230, %rs231;
	cvt.u32.u16 	%r206, %rs232;
	and.b32  	%r207, %r206, 255;
	mul.wide.u32 	%rd855, %r207, 256;
	or.b64  	%rd856, %rd855, %rd853;
	ld.global.u8 	%rs233, [%rd611+66];
	shr.u64 	%rd857, %rd1643, 16;
	cvt.u16.u64 	%rs234, %rd857;
	xor.b16  	%rs235, %rs233, %rs234;
	cvt.u32.u16 	%r208, %rs235;
	and.b32  	%r209, %r208, 255;
	mul.wide.u32 	%rd858, %r209, 65536;
	or.b64  	%rd859, %rd856, %rd858;
	ld.global.u8 	%rs236, [%rd611+67];
	shr.u64 	%rd860, %rd1643, 24;
	cvt.u16.u64 	%rs237, %rd860;
	xor.b16  	%rs238, %rs236, %rs237;
	cvt.u32.u16 	%r210, %rs238;
	and.b32  	%r211, %r210, 255;
	mul.wide.u32 	%rd861, %r211, 16777216;
	or.b64  	%rd862, %rd859, %rd861;
	ld.global.u8 	%rs239, [%rd611+68];
	shr.u64 	%rd863, %rd1643, 32;
	cvt.u16.u64 	%rs240, %rd863;
	xor.b16  	%rs241, %rs239, %rs240;
	cvt.u64.u16 	%rd864, %rs241;
	shl.b64 	%rd865, %rd864, 32;
	and.b64  	%rd866, %rd865, 1095216660480;
	or.b64  	%rd867, %rd862, %rd854;
	ld.global.u8 	%rs242, [%rd611+69];
	shr.u64 	%rd868, %rd867, 40;
	cvt.u16.u64 	%rs243, %rd868;
	xor.b16  	%rs244, %rs242, %rs243;
	cvt.u64.u16 	%rd869, %rs244;
	shl.b64 	%rd870, %rd869, 40;
	and.b64  	%rd871, %rd870, 280375465082880;
	or.b64  	%rd872, %rd866, %rd871;
	ld.global.u8 	%rs245, [%rd611+70];
	shr.u64 	%rd873, %rd867, 48;
	cvt.u16.u64 	%rs246, %rd873;
	xor.b16  	%rs247, %rs245, %rs246;
	cvt.u64.u16 	%rd874, %rs247;
	shl.b64 	%rd875, %rd874, 48;
	and.b64  	%rd876, %rd875, 71776119061217280;
	or.b64  	%rd877, %rd872, %rd876;
	ld.global.u8 	%rs248, [%rd611+71];
	shr.u64 	%rd878, %rd867, 56;
	cvt.u16.u64 	%rs249, %rd878;
	xor.b16  	%rs250, %rs248, %rs249;
	cvt.u64.u16 	%rd879, %rs250;
	shl.b64 	%rd880, %rd879, 56;
	or.b64  	%rd881, %rd877, %rd880;
	or.b64  	%rd1643, %rd881, %rd862;
	ld.global.u8 	%rs251, [%rd611+72];
	cvt.u16.u64 	%rs252, %rd1642;
	xor.b16  	%rs253, %rs251, %rs252;
	cvt.u64.u16 	%rd882, %rs253;
	and.b64  	%rd883, %rd882, 255;
	and.b64  	%rd884, %rd1642, -1099511627776;
	ld.global.u8 	%rs254, [%rd611+73];
	shr.u16 	%rs255, %rs252, 8;
	xor.b16  	%rs256, %rs254, %rs255;
	cvt.u32.u16 	%r212, %rs256;
	and.b32  	%r213, %r212, 255;
	mul.wide.u32 	%rd885, %r213, 256;
	or.b64  	%rd886, %rd885, %rd883;
	ld.global.u8 	%rs257, [%rd611+74];
	shr.u64 	%rd887, %rd1642, 16;
	cvt.u16.u64 	%rs258, %rd887;
	xor.b16  	%rs259, %rs257, %rs258;
	cvt.u32.u16 	%r214, %rs259;
	and.b32  	%r215, %r214, 255;
	mul.wide.u32 	%rd888, %r215, 65536;
	or.b64  	%rd889, %rd886, %rd888;
	ld.global.u8 	%rs260, [%rd611+75];
	shr.u64 	%rd890, %rd1642, 24;
	cvt.u16.u64 	%rs261, %rd890;
	xor.b16  	%rs262, %rs260, %rs261;
	cvt.u32.u16 	%r216, %rs262;
	and.b32  	%r217, %r216, 255;
	mul.wide.u32 	%rd891, %r217, 16777216;
	or.b64  	%rd892, %rd889, %rd891;
	ld.global.u8 	%rs263, [%rd611+76];
	shr.u64 	%rd893, %rd1642, 32;
	cvt.u16.u64 	%rs264, %rd893;
	xor.b16  	%rs265, %rs263, %rs264;
	cvt.u64.u16 	%rd894, %rs265;
	shl.b64 	%rd895, %rd894, 32;
	and.b64  	%rd896, %rd895, 1095216660480;
	or.b64  	%rd897, %rd892, %rd884;
	ld.global.u8 	%rs266, [%rd611+77];
	shr.u64 	%rd898, %rd897, 40;
	cvt.u16.u64 	%rs267, %rd898;
	xor.b16  	%rs268, %rs266, %rs267;
	cvt.u64.u16 	%rd899, %rs268;
	shl.b64 	%rd900, %rd899, 40;
	and.b64  	%rd901, %rd900, 280375465082880;
	or.b64  	%rd902, %rd896, %rd901;
	ld.global.u8 	%rs269, [%rd611+78];
	shr.u64 	%rd903, %rd897, 48;
	cvt.u16.u64 	%rs270, %rd903;
	xor.b16  	%rs271, %rs269, %rs270;
	cvt.u64.u16 	%rd904, %rs271;
	shl.b64 	%rd905, %rd904, 48;
	and.b64  	%rd906, %rd905, 71776119061217280;
	or.b64  	%rd907, %rd902, %rd906;
	ld.global.u8 	%rs272, [%rd611+79];
	shr.u64 	%rd908, %rd897, 56;
	cvt.u16.u64 	%rs273, %rd908;
	xor.b16  	%rs274, %rs272, %rs273;
	cvt.u64.u16 	%rd909, %rs274;
	shl.b64 	%rd910, %rd909, 56;
	or.b64  	%rd911, %rd907, %rd910;
	or.b64  	%rd1642, %rd911, %rd892;
	ld.global.u8 	%rs275, [%rd611+80];
	cvt.u16.u64 	%rs276, %rd1641;
	xor.b16  	%rs277, %rs275, %rs276;
	cvt.u64.u16 	%rd912, %rs277;
	and.b64  	%rd913, %rd912, 255;
	and.b64  	%rd914, %rd1641, -1099511627776;
	ld.global.u8 	%rs278, [%rd611+81];
	shr.u16 	%rs279, %rs276, 8;
	xor.b16  	%rs280, %rs278, %rs279;
	cvt.u32.u16 	%r218, %rs280;
	and.b32  	%r219, %r218, 255;
	mul.wide.u32 	%rd915, %r219, 256;
	or.b64  	%rd916, %rd915, %rd913;
	ld.global.u8 	%rs281, [%rd611+82];
	shr.u64 	%rd917, %rd1641, 16;
	cvt.u16.u64 	%rs282, %rd917;
	xor.b16  	%rs283, %rs281, %rs282;
	cvt.u32.u16 	%r220, %rs283;
	and.b32  	%r221, %r220, 255;
	mul.wide.u32 	%rd918, %r221, 65536;
	or.b64  	%rd919, %rd916, %rd918;
	ld.global.u8 	%rs284, [%rd611+83];
	shr.u64 	%rd920, %rd1641, 24;
	cvt.u16.u64 	%rs285, %rd920;
	xor.b16  	%rs286, %rs284, %rs285;
	cvt.u32.u16 	%r222, %rs286;
	and.b32  	%r223, %r222, 255;
	mul.wide.u32 	%rd921, %r223, 16777216;
	or.b64  	%rd922, %rd919, %rd921;
	ld.global.u8 	%rs287, [%rd611+84];
	shr.u64 	%rd923, %rd1641, 32;
	cvt.u16.u64 	%rs288, %rd923;
	xor.b16  	%rs289, %rs287, %rs288;
	cvt.u64.u16 	%rd924, %rs289;
	shl.b64 	%rd925, %rd924, 32;
	and.b64  	%rd926, %rd925, 1095216660480;
	or.b64  	%rd927, %rd922, %rd914;
	ld.global.u8 	%rs290, [%rd611+85];
	shr.u64 	%rd928, %rd927, 40;
	cvt.u16.u64 	%rs291, %rd928;
	xor.b16  	%rs292, %rs290, %rs291;
	cvt.u64.u16 	%rd929, %rs292;
	shl.b64 	%rd930, %rd929, 40;
	and.b64  	%rd931, %rd930, 280375465082880;
	or.b64  	%rd932, %rd926, %rd931;
	ld.global.u8 	%rs293, [%rd611+86];
	shr.u64 	%rd933, %rd927, 48;
	cvt.u16.u64 	%rs294, %rd933;
	xor.b16  	%rs295, %rs293, %rs294;
	cvt.u64.u16 	%rd934, %rs295;
	shl.b64 	%rd935, %rd934, 48;
	and.b64  	%rd936, %rd935, 71776119061217280;
	or.b64  	%rd937, %rd932, %rd936;
	ld.global.u8 	%rs296, [%rd611+87];
	shr.u64 	%rd938, %rd927, 56;
	cvt.u16.u64 	%rs297, %rd938;
	xor.b16  	%rs298, %rs296, %rs297;
	cvt.u64.u16 	%rd939, %rs298;
	shl.b64 	%rd940, %rd939, 56;
	or.b64  	%rd941, %rd937, %rd940;
	or.b64  	%rd1641, %rd941, %rd922;
	ld.global.u8 	%rs299, [%rd611+88];
	cvt.u16.u64 	%rs300, %rd1640;
	xor.b16  	%rs301, %rs299, %rs300;
	cvt.u64.u16 	%rd942, %rs301;
	and.b64  	%rd943, %rd942, 255;
	and.b64  	%rd944, %rd1640, -1099511627776;
	ld.global.u8 	%rs302, [%rd611+89];
	shr.u16 	%rs303, %rs300, 8;
	xor.b16  	%rs304, %rs302, %rs303;
	cvt.u32.u16 	%r224, %rs304;
	and.b32  	%r225, %r224, 255;
	mul.wide.u32 	%rd945, %r225, 256;
	or.b64  	%rd946, %rd945, %rd943;
	ld.global.u8 	%rs305, [%rd611+90];
	shr.u64 	%rd947, %rd1640, 16;
	cvt.u16.u64 	%rs306, %rd947;
	xor.b16  	%rs307, %rs305, %rs306;
	cvt.u32.u16 	%r226, %rs307;
	and.b32  	%r227, %r226, 255;
	mul.wide.u32 	%rd948, %r227, 65536;
	or.b64  	%rd949, %rd946, %rd948;
	ld.global.u8 	%rs308, [%rd611+91];
	shr.u64 	%rd950, %rd1640, 24;
	cvt.u16.u64 	%rs309, %rd950;
	xor.b16  	%rs310, %rs308, %rs309;
	cvt.u32.u16 	%r228, %rs310;
	and.b32  	%r229, %r228, 255;
	mul.wide.u32 	%rd951, %r229, 16777216;
	or.b64  	%rd952, %rd949, %rd951;
	ld.global.u8 	%rs311, [%rd611+92];
	shr.u64 	%rd953, %rd1640, 32;
	cvt.u16.u64 	%rs312, %rd953;
	xor.b16  	%rs313, %rs311, %rs312;
	cvt.u64.u16 	%rd954, %rs313;
	shl.b64 	%rd955, %rd954, 32;
	and.b64  	%rd956, %rd955, 1095216660480;
	or.b64  	%rd957, %rd952, %rd944;
	ld.global.u8 	%rs314, [%rd611+93];
	shr.u64 	%rd958, %rd957, 40;
	cvt.u16.u64 	%rs315, %rd958;
	xor.b16  	%rs316, %rs314, %rs315;
	cvt.u64.u16 	%rd959, %rs316;
	shl.b64 	%rd960, %rd959, 40;
	and.b64  	%rd961, %rd960, 280375465082880;
	or.b64  	%rd962, %rd956, %rd961;
	ld.global.u8 	%rs317, [%rd611+94];
	shr.u64 	%rd963, %rd957, 48;
	cvt.u16.u64 	%rs318, %rd963;
	xor.b16  	%rs319, %rs317, %rs318;
	cvt.u64.u16 	%rd964, %rs319;
	shl.b64 	%rd965, %rd964, 48;
	and.b64  	%rd966, %rd965, 71776119061217280;
	or.b64  	%rd967, %rd962, %rd966;
	ld.global.u8 	%rs320, [%rd611+95];
	shr.u64 	%rd968, %rd957, 56;
	cvt.u16.u64 	%rs321, %rd968;
	xor.b16  	%rs322, %rs320, %rs321;
	cvt.u64.u16 	%rd969, %rs322;
	shl.b64 	%rd970, %rd969, 56;
	or.b64  	%rd971, %rd967, %rd970;
	or.b64  	%rd1640, %rd971, %rd952;
	ld.global.u8 	%rs323, [%rd611+96];
	cvt.u16.u64 	%rs324, %rd1639;
	xor.b16  	%rs325, %rs323, %rs324;
	cvt.u64.u16 	%rd972, %rs325;
	and.b64  	%rd973, %rd972, 255;
	and.b64  	%rd974, %rd1639, -1099511627776;
	ld.global.u8 	%rs326, [%rd611+97];
	shr.u16 	%rs327, %rs324, 8;
	xor.b16  	%rs328, %rs326, %rs327;
	cvt.u32.u16 	%r230, %rs328;
	and.b32  	%r231, %r230, 255;
	mul.wide.u32 	%rd975, %r231, 256;
	or.b64  	%rd976, %rd975, %rd973;
	ld.global.u8 	%rs329, [%rd611+98];
	shr.u64 	%rd977, %rd1639, 16;
	cvt.u16.u64 	%rs330, %rd977;
	xor.b16  	%rs331, %rs329, %rs330;
	cvt.u32.u16 	%r232, %rs331;
	and.b32  	%r233, %r232, 255;
	mul.wide.u32 	%rd978, %r233, 65536;
	or.b64  	%rd979, %rd976, %rd978;
	ld.global.u8 	%rs332, [%rd611+99];
	shr.u64 	%rd980, %rd1639, 24;
	cvt.u16.u64 	%rs333, %rd980;
	xor.b16  	%rs334, %rs332, %rs333;
	cvt.u32.u16 	%r234, %rs334;
	and.b32  	%r235, %r234, 255;
	mul.wide.u32 	%rd981, %r235, 16777216;
	or.b64  	%rd982, %rd979, %rd981;
	ld.global.u8 	%rs335, [%rd611+100];
	shr.u64 	%rd983, %rd1639, 32;
	cvt.u16.u64 	%rs336, %rd983;
	xor.b16  	%rs337, %rs335, %rs336;
	cvt.u64.u16 	%rd984, %rs337;
	shl.b64 	%rd985, %rd984, 32;
	and.b64  	%rd986, %rd985, 1095216660480;
	or.b64  	%rd987, %rd982, %rd974;
	ld.global.u8 	%rs338, [%rd611+101];
	shr.u64 	%rd988, %rd987, 40;
	cvt.u16.u64 	%rs339, %rd988;
	xor.b16  	%rs340, %rs338, %rs339;
	cvt.u64.u16 	%rd989, %rs340;
	shl.b64 	%rd990, %rd989, 40;
	and.b64  	%rd991, %rd990, 280375465082880;
	or.b64  	%rd992, %rd986, %rd991;
	ld.global.u8 	%rs341, [%rd611+102];
	shr.u64 	%rd993, %rd987, 48;
	cvt.u16.u64 	%rs342, %rd993;
	xor.b16  	%rs343, %rs341, %rs342;
	cvt.u64.u16 	%rd994, %rs343;
	shl.b64 	%rd995, %rd994, 48;
	and.b64  	%rd996, %rd995, 71776119061217280;
	or.b64  	%rd997, %rd992, %rd996;
	ld.global.u8 	%rs344, [%rd611+103];
	shr.u64 	%rd998, %rd987, 56;
	cvt.u16.u64 	%rs345, %rd998;
	xor.b16  	%rs346, %rs344, %rs345;
	cvt.u64.u16 	%rd999, %rs346;
	shl.b64 	%rd1000, %rd999, 56;
	or.b64  	%rd1001, %rd997, %rd1000;
	or.b64  	%rd1639, %rd1001, %rd982;
	ld.global.u8 	%rs347, [%rd611+104];
	cvt.u16.u64 	%rs348, %rd1638;
	xor.b16  	%rs349, %rs347, %rs348;
	cvt.u64.u16 	%rd1002, %rs349;
	and.b64  	%rd1003, %rd1002, 255;
	and.b64  	%rd1004, %rd1638, -1099511627776;
	ld.global.u8 	%rs350, [%rd611+105];
	shr.u16 	%rs351, %rs348, 8;
	xor.b16  	%rs352, %rs350, %rs351;
	cvt.u32.u16 	%r236, %rs352;
	and.b32  	%r237, %r236, 255;
	mul.wide.u32 	%rd1005, %r237, 256;
	or.b64  	%rd1006, %rd1005, %rd1003;
	ld.global.u8 	%rs353, [%rd611+106];
	shr.u64 	%rd1007, %rd1638, 16;
	cvt.u16.u64 	%rs354, %rd1007;
	xor.b16  	%rs355, %rs353, %rs354;
	cvt.u32.u16 	%r238, %rs355;
	and.b32  	%r239, %r238, 255;
	mul.wide.u32 	%rd1008, %r239, 65536;
	or.b64  	%rd1009, %rd1006, %rd1008;
	ld.global.u8 	%rs356, [%rd611+107];
	shr.u64 	%rd1010, %rd1638, 24;
	cvt.u16.u64 	%rs357, %rd1010;
	xor.b16  	%rs358, %rs356, %rs357;
	cvt.u32.u16 	%r240, %rs358;
	and.b32  	%r241, %r240, 255;
	mul.wide.u32 	%rd1011, %r241, 16777216;
	or.b64  	%rd1012, %rd1009, %rd1011;
	ld.global.u8 	%rs359, [%rd611+108];
	shr.u64 	%rd1013, %rd1638, 32;
	cvt.u16.u64 	%rs360, %rd1013;
	xor.b16  	%rs361, %rs359, %rs360;
	cvt.u64.u16 	%rd1014, %rs361;
	shl.b64 	%rd1015, %rd1014, 32;
	and.b64  	%rd1016, %rd1015, 1095216660480;
	or.b64  	%rd1017, %rd1012, %rd1004;
	ld.global.u8 	%rs362, [%rd611+109];
	shr.u64 	%rd1018, %rd1017, 40;
	cvt.u16.u64 	%rs363, %rd1018;
	xor.b16  	%rs364, %rs362, %rs363;
	cvt.u64.u16 	%rd1019, %rs364;
	shl.b64 	%rd1020, %rd1019, 40;
	and.b64  	%rd1021, %rd1020, 280375465082880;
	or.b64  	%rd1022, %rd1016, %rd1021;
	ld.global.u8 	%rs365, [%rd611+110];
	shr.u64 	%rd1023, %rd1017, 48;
	cvt.u16.u64 	%rs366, %rd1023;
	xor.b16  	%rs367, %rs365, %rs366;
	cvt.u64.u16 	%rd1024, %rs367;
	shl.b64 	%rd1025, %rd1024, 48;
	and.b64  	%rd1026, %rd1025, 71776119061217280;
	or.b64  	%rd1027, %rd1022, %rd1026;
	ld.global.u8 	%rs368, [%rd611+111];
	shr.u64 	%rd1028, %rd1017, 56;
	cvt.u16.u64 	%rs369, %rd1028;
	xor.b16  	%rs370, %rs368, %rs369;
	cvt.u64.u16 	%rd1029, %rs370;
	shl.b64 	%rd1030, %rd1029, 56;
	or.b64  	%rd1031, %rd1027, %rd1030;
	or.b64  	%rd1638, %rd1031, %rd1012;
	ld.global.u8 	%rs371, [%rd611+112];
	cvt.u16.u64 	%rs372, %rd1637;
	xor.b16  	%rs373, %rs371, %rs372;
	cvt.u64.u16 	%rd1032, %rs373;
	and.b64  	%rd1033, %rd1032, 255;
	and.b64  	%rd1034, %rd1637, -1099511627776;
	ld.global.u8 	%rs374, [%rd611+113];
	shr.u16 	%rs375, %rs372, 8;
	xor.b16  	%rs376, %rs374, %rs375;
	cvt.u32.u16 	%r242, %rs376;
	and.b32  	%r243, %r242, 255;
	mul.wide.u32 	%rd1035, %r243, 256;
	or.b64  	%rd1036, %rd1035, %rd1033;
	ld.global.u8 	%rs377, [%rd611+114];
	shr.u64 	%rd1037, %rd1637, 16;
	cvt.u16.u64 	%rs378, %rd1037;
	xor.b16  	%rs379, %rs377, %rs378;
	cvt.u32.u16 	%r244, %rs379;
	and.b32  	%r245, %r244, 255;
	mul.wide.u32 	%rd1038, %r245, 65536;
	or.b64  	%rd1039, %rd1036, %rd1038;
	ld.global.u8 	%rs380, [%rd611+115];
	shr.u64 	%rd1040, %rd1637, 24;
	cvt.u16.u64 	%rs381, %rd1040;
	xor.b16  	%rs382, %rs380, %rs381;
	cvt.u32.u16 	%r246, %rs382;
	and.b32  	%r247, %r246, 255;
	mul.wide.u32 	%rd1041, %r247, 16777216;
	or.b64  	%rd1042, %rd1039, %rd1041;
	ld.global.u8 	%rs383, [%rd611+116];
	shr.u64 	%rd1043, %rd1637, 32;
	cvt.u16.u64 	%rs384, %rd1043;
	xor.b16  	%rs385, %rs383, %rs384;
	cvt.u64.u16 	%rd1044, %rs385;
	shl.b64 	%rd1045, %rd1044, 32;
	and.b64  	%rd1046, %rd1045, 1095216660480;
	or.b64  	%rd1047, %rd1042, %rd1034;
	ld.global.u8 	%rs386, [%rd611+117];
	shr.u64 	%rd1048, %rd1047, 40;
	cvt.u16.u64 	%rs387, %rd1048;
	xor.b16  	%rs388, %rs386, %rs387;
	cvt.u64.u16 	%rd1049, %rs388;
	shl.b64 	%rd1050, %rd1049, 40;
	and.b64  	%rd1051, %rd1050, 280375465082880;
	or.b64  	%rd1052, %rd1046, %rd1051;
	ld.global.u8 	%rs389, [%rd611+118];
	shr.u64 	%rd1053, %rd1047, 48;
	cvt.u16.u64 	%rs390, %rd1053;
	xor.b16  	%rs391, %rs389, %rs390;
	cvt.u64.u16 	%rd1054, %rs391;
	shl.b64 	%rd1055, %rd1054, 48;
	and.b64  	%rd1056, %rd1055, 71776119061217280;
	or.b64  	%rd1057, %rd1052, %rd1056;
	ld.global.u8 	%rs392, [%rd611+119];
	shr.u64 	%rd1058, %rd1047, 56;
	cvt.u16.u64 	%rs393, %rd1058;
	xor.b16  	%rs394, %rs392, %rs393;
	cvt.u64.u16 	%rd1059, %rs394;
	shl.b64 	%rd1060, %rd1059, 56;
	or.b64  	%rd1061, %rd1057, %rd1060;
	or.b64  	%rd1637, %rd1061, %rd1042;
	ld.global.u8 	%rs395, [%rd611+120];
	cvt.u16.u64 	%rs396, %rd1636;
	xor.b16  	%rs397, %rs395, %rs396;
	cvt.u64.u16 	%rd1062, %rs397;
	and.b64  	%rd1063, %rd1062, 255;
	and.b64  	%rd1064, %rd1636, -1099511627776;
	ld.global.u8 	%rs398, [%rd611+121];
	shr.u16 	%rs399, %rs396, 8;
	xor.b16  	%rs400, %rs398, %rs399;
	cvt.u32.u16 	%r248, %rs400;
	and.b32  	%r249, %r248, 255;
	mul.wide.u32 	%rd1065, %r249, 256;
	or.b64  	%rd1066, %rd1065, %rd1063;
	ld.global.u8 	%rs401, [%rd611+122];
	shr.u64 	%rd1067, %rd1636, 16;
	cvt.u16.u64 	%rs402, %rd1067;
	xor.b16  	%rs403, %rs401, %rs402;
	cvt.u32.u16 	%r250, %rs403;
	and.b32  	%r251, %r250, 255;
	mul.wide.u32 	%rd1068, %r251, 65536;
	or.b64  	%rd1069, %rd1066, %rd1068;
	ld.global.u8 	%rs404, [%rd611+123];
	shr.u64 	%rd1070, %rd1636, 24;
	cvt.u16.u64 	%rs405, %rd1070;
	xor.b16  	%rs406, %rs404, %rs405;
	cvt.u32.u16 	%r252, %rs406;
	and.b32  	%r253, %r252, 255;
	mul.wide.u32 	%rd1071, %r253, 16777216;
	or.b64  	%rd1072, %rd1069, %rd1071;
	ld.global.u8 	%rs407, [%rd611+124];
	shr.u64 	%rd1073, %rd1636, 32;
	cvt.u16.u64 	%rs408, %rd1073;
	xor.b16  	%rs409, %rs407, %rs408;
	cvt.u64.u16 	%rd1074, %rs409;
	shl.b64 	%rd1075, %rd1074, 32;
	and.b64  	%rd1076, %rd1075, 1095216660480;
	or.b64  	%rd1077, %rd1072, %rd1064;
	ld.global.u8 	%rs410, [%rd611+125];
	shr.u64 	%rd1078, %rd1077, 40;
	cvt.u16.u64 	%rs411, %rd1078;
	xor.b16  	%rs412, %rs410, %rs411;
	cvt.u64.u16 	%rd1079, %rs412;
	shl.b64 	%rd1080, %rd1079, 40;
	and.b64  	%rd1081, %rd1080, 280375465082880;
	or.b64  	%rd1082, %rd1076, %rd1081;
	ld.global.u8 	%rs413, [%rd611+126];
	shr.u64 	%rd1083, %rd1077, 48;
	cvt.u16.u64 	%rs414, %rd1083;
	xor.b16  	%rs415, %rs413, %rs414;
	cvt.u64.u16 	%rd1084, %rs415;
	shl.b64 	%rd1085, %rd1084, 48;
	and.b64  	%rd1086, %rd1085, 71776119061217280;
	or.b64  	%rd1087, %rd1082, %rd1086;
	ld.global.u8 	%rs416, [%rd611+127];
	shr.u64 	%rd1088, %rd1077, 56;
	cvt.u16.u64 	%rs417, %rd1088;
	xor.b16  	%rs418, %rs416, %rs417;
	cvt.u64.u16 	%rd1089, %rs418;
	shl.b64 	%rd1090, %rd1089, 56;
	or.b64  	%rd1091, %rd1087, %rd1090;
	or.b64  	%rd1636, %rd1091, %rd1072;
	xor.b64  	%rd1702, %rd1702, %rd1651;
	xor.b64  	%rd1701, %rd1701, %rd1650;
	st.local.u64 	[%rd2+8], %rd1701;
	xor.b64  	%rd1700, %rd1700, %rd1649;
	st.local.u64 	[%rd2+16], %rd1700;
	xor.b64  	%rd1699, %rd1699, %rd1648;
	st.local.u64 	[%rd2+24], %rd1699;
	xor.b64  	%rd1698, %rd1698, %rd1647;
	st.local.u64 	[%rd2+32], %rd1698;
	xor.b64  	%rd1697, %rd1697, %rd1646;
	st.local.u64 	[%rd2+40], %rd1697;
	xor.b64  	%rd1696, %rd1696, %rd1645;
	st.local.u64 	[%rd2+48], %rd1696;
	xor.b64  	%rd1695, %rd1695, %rd1644;
	st.local.u64 	[%rd2+56], %rd1695;
	xor.b64  	%rd1694, %rd1694, %rd1643;
	st.local.u64 	[%rd2+64], %rd1694;
	xor.b64  	%rd1693, %rd1693, %rd1642;
	st.local.u64 	[%rd2+72], %rd1693;
	xor.b64  	%rd1692, %rd1692, %rd1641;
	st.local.u64 	[%rd2+80], %rd1692;
	xor.b64  	%rd1691, %rd1691, %rd1640;
	st.local.u64 	[%rd2+88], %rd1691;
	xor.b64  	%rd1690, %rd1690, %rd1639;
	st.local.u64 	[%rd2+96], %rd1690;
	xor.b64  	%rd1689, %rd1689, %rd1638;
	st.local.u64 	[%rd2+104], %rd1689;
	xor.b64  	%rd1688, %rd1688, %rd1637;
	st.local.u64 	[%rd2+112], %rd1688;
	xor.b64  	%rd1687, %rd1687, %rd1636;
	st.local.u64 	[%rd2+120], %rd1687;
	and.b32  	%r254, %r396, 7;
	setp.ne.s32 	%p3, %r254, 7;
	@%p3 bra 	$L__BB0_7;
	mov.b32 	%r397, 0;
	mov.u64 	%rd1652, keccak_round_constants;
$L__BB0_6:
	xor.b64  	%rd1093, %rd1697, %rd1702;
	xor.b64  	%rd1094, %rd1093, %rd1692;
	xor.b64  	%rd1095, %rd1094, %rd1687;
	xor.b64  	%rd1096, %rd1095, %rd1686;
	xor.b64  	%rd1097, %rd1696, %rd1701;
	xor.b64  	%rd1098, %rd1097, %rd1691;
	xor.b64  	%rd1099, %rd1098, %rd1685;
	xor.b64  	%rd1100, %rd1099, %rd1684;
	xor.b64  	%rd1101, %rd1695, %rd1700;
	xor.b64  	%rd1102, %rd1101, %rd1690;
	xor.b64  	%rd1103, %rd1102, %rd1683;
	xor.b64  	%rd1104, %rd1103, %rd1682;
	xor.b64  	%rd1105, %rd1694, %rd1699;
	xor.b64  	%rd1106, %rd1105, %rd1689;
	xor.b64  	%rd1107, %rd1106, %rd1681;
	xor.b64  	%rd1108, %rd1107, %rd1680;
	xor.b64  	%rd1109, %rd1693, %rd1698;
	xor.b64  	%rd1110, %rd1109, %rd1688;
	xor.b64  	%rd1111, %rd1110, %rd1679;
	xor.b64  	%rd1112, %rd1111, %rd1678;
	mov.b64 	{%r256, %r257}, %rd1100;
	shf.l.wrap.b32 	%r258, %r256, %r257, 1;
	shf.l.wrap.b32 	%r259, %r257, %r256, 1;
	mov.b64 	%rd1113, {%r259, %r258};
	xor.b64  	%rd1114, %rd1113, %rd1112;
	mov.b64 	{%r260, %r261}, %rd1104;
	shf.l.wrap.b32 	%r262, %r260, %r261, 1;
	shf.l.wrap.b32 	%r263, %r261, %r260, 1;
	mov.b64 	%rd1115, {%r263, %r262};
	xor.b64  	%rd1116, %rd1115, %rd1096;
	mov.b64 	{%r264, %r265}, %rd1108;
	shf.l.wrap.b32 	%r266, %r264, %r265, 1;
	shf.l.wrap.b32 	%r267, %r265, %r264, 1;
	mov.b64 	%rd1117, {%r267, %r266};
	xor.b64  	%rd1118, %rd1117, %rd1100;
	mov.b64 	{%r268, %r269}, %rd1112;
	shf.l.wrap.b32 	%r270, %r268, %r269, 1;
	shf.l.wrap.b32 	%r271, %r269, %r268, 1;
	mov.b64 	%rd1119, {%r271, %r270};
	xor.b64  	%rd1120, %rd1119, %rd1104;
	mov.b64 	{%r272, %r273}, %rd1096;
	shf.l.wrap.b32 	%r274, %r272, %r273, 1;
	shf.l.wrap.b32 	%r275, %r273, %r272, 1;
	mov.b64 	%rd1121, {%r275, %r274};
	xor.b64  	%rd1122, %rd1121, %rd1108;
	xor.b64  	%rd1123, %rd1702, %rd1114;
	st.local.u64 	[%rd2], %rd1123;
	xor.b64  	%rd1124, %rd1697, %rd1114;
	st.local.u64 	[%rd2+40], %rd1124;
	xor.b64  	%rd1125, %rd1692, %rd1114;
	st.local.u64 	[%rd2+80], %rd1125;
	xor.b64  	%rd1126, %rd1687, %rd1114;
	st.local.u64 	[%rd2+120], %rd1126;
	xor.b64  	%rd1127, %rd1686, %rd1114;
	st.local.u64 	[%rd2+160], %rd1127;
	xor.b64  	%rd1128, %rd1701, %rd1116;
	st.local.u64 	[%rd2+8], %rd1128;
	xor.b64  	%rd1129, %rd1696, %rd1116;
	st.local.u64 	[%rd2+48], %rd1129;
	xor.b64  	%rd1130, %rd1691, %rd1116;
	st.local.u64 	[%rd2+88], %rd1130;
	xor.b64  	%rd1131, %rd1685, %rd1116;
	st.local.u64 	[%rd2+128], %rd1131;
	xor.b64  	%rd1132, %rd1684, %rd1116;
	st.local.u64 	[%rd2+168], %rd1132;
	xor.b64  	%rd1133, %rd1700, %rd1118;
	st.local.u64 	[%rd2+16], %rd1133;
	xor.b64  	%rd1134, %rd1695, %rd1118;
	st.local.u64 	[%rd2+56], %rd1134;
	xor.b64  	%rd1135, %rd1690, %rd1118;
	st.local.u64 	[%rd2+96], %rd1135;
	xor.b64  	%rd1136, %rd1683, %rd1118;
	st.local.u64 	[%rd2+136], %rd1136;
	xor.b64  	%rd1137, %rd1682, %rd1118;
	st.local.u64 	[%rd2+176], %rd1137;
	xor.b64  	%rd1138, %rd1699, %rd1120;
	st.local.u64 	[%rd2+24], %rd1138;
	xor.b64  	%rd1139, %rd1694, %rd1120;
	st.local.u64 	[%rd2+64], %rd1139;
	xor.b64  	%rd1140, %rd1689, %rd1120;
	st.local.u64 	[%rd2+104], %rd1140;
	xor.b64  	%rd1141, %rd1681, %rd1120;
	st.local.u64 	[%rd2+144], %rd1141;
	xor.b64  	%rd1142, %rd1680, %rd1120;
	st.local.u64 	[%rd2+184], %rd1142;
	xor.b64  	%rd1143, %rd1698, %rd1122;
	st.local.u64 	[%rd2+32], %rd1143;
	xor.b64  	%rd1144, %rd1693, %rd1122;
	st.local.u64 	[%rd2+72], %rd1144;
	xor.b64  	%rd1145, %rd1688, %rd1122;
	st.local.u64 	[%rd2+112], %rd1145;
	xor.b64  	%rd1146, %rd1679, %rd1122;
	st.local.u64 	[%rd2+152], %rd1146;
	xor.b64  	%rd1147, %rd1678, %rd1122;
	st.local.u64 	[%rd2+192], %rd1147;
	ld.local.u64 	%rd1148, [%rd9];
	shl.b64 	%rd1149, %rd1128, %r109;
	shr.u64 	%rd1150, %rd1128, %r110;
	or.b64  	%rd1151, %rd1150, %rd1149;
	st.local.u64 	[%rd9], %rd1151;
	ld.local.u64 	%rd1152, [%rd12];
	shl.b64 	%rd1153, %rd1148, %r111;
	shr.u64 	%rd1154, %rd1148, %r112;
	or.b64  	%rd1155, %rd1154, %rd1153;
	st.local.u64 	[%rd12], %rd1155;
	ld.local.u64 	%rd1156, [%rd15];
	shl.b64 	%rd1157, %rd1152, %r113;
	shr.u64 	%rd1158, %rd1152, %r114;
	or.b64  	%rd1159, %rd1158, %rd1157;
	st.local.u64 	[%rd15], %rd1159;
	ld.local.u64 	%rd1160, [%rd18];
	shl.b64 	%rd1161, %rd1156, %r115;
	shr.u64 	%rd1162, %rd1156, %r116;
	or.b64  	%rd1163, %rd1162, %rd1161;
	st.local.u64 	[%rd18], %rd1163;
	ld.local.u64 	%rd1164, [%rd21];
	shl.b64 	%rd1165, %rd1160, %r117;
	shr.u64 	%rd1166, %rd1160, %r118;
	or.b64  	%rd1167, %rd1166, %rd1165;
	st.local.u64 	[%rd21], %rd1167;
	ld.local.u64 	%rd1168, [%rd24];
	shl.b64 	%rd1169, %rd1164, %r119;
	shr.u64 	%rd1170, %rd1164, %r120;
	or.b64  	%rd1171, %rd1170, %rd1169;
	st.local.u64 	[%rd24], %rd1171;
	ld.local.u64 	%rd1172, [%rd27];
	shl.b64 	%rd1173, %rd1168, %r121;
	shr.u64 	%rd1174, %rd1168, %r122;
	or.b64  	%rd1175, %rd1174, %rd1173;
	st.local.u64 	[%rd27], %rd1175;
	ld.local.u64 	%rd1176, [%rd30];
	shl.b64 	%rd1177, %rd1172, %r123;
	shr.u64 	%rd1178, %rd1172, %r124;
	or.b64  	%rd1179, %rd1178, %rd1177;
	st.local.u64 	[%rd30], %rd1179;
	ld.local.u64 	%rd1180, [%rd33];
	shl.b64 	%rd1181, %rd1176, %r125;
	shr.u64 	%rd1182, %rd1176, %r126;
	or.b64  	%rd1183, %rd1182, %rd1181;
	st.local.u64 	[%rd33], %rd1183;
	ld.local.u64 	%rd1184, [%rd36];
	shl.b64 	%rd1185, %rd1180, %r127;
	shr.u64 	%rd1186, %rd1180, %r128;
	or.b64  	%rd1187, %rd1186, %rd1185;
	st.local.u64 	[%rd36], %rd1187;
	ld.local.u64 	%rd1188, [%rd39];
	shl.b64 	%rd1189, %rd1184, %r129;
	shr.u64 	%rd1190, %rd1184, %r130;
	or.b64  	%rd1191, %rd1190, %rd1189;
	st.local.u64 	[%rd39], %rd1191;
	ld.local.u64 	%rd1192, [%rd42];
	shl.b64 	%rd1193, %rd1188, %r131;
	shr.u64 	%rd1194, %rd1188, %r132;
	or.b64  	%rd1195, %rd1194, %rd1193;
	st.local.u64 	[%rd42], %rd1195;
	ld.local.u64 	%rd1196, [%rd45];
	shl.b64 	%rd1197, %rd1192, %r133;
	shr.u64 	%rd1198, %rd1192, %r134;
	or.b64  	%rd1199, %rd1198, %rd1197;
	st.local.u64 	[%rd45], %rd1199;
	ld.local.u64 	%rd1200, [%rd48];
	shl.b64 	%rd1201, %rd1196, %r135;
	shr.u64 	%rd1202, %rd1196, %r136;
	or.b64  	%rd1203, %rd1202, %rd1201;
	st.local.u64 	[%rd48], %rd1203;
	ld.local.u64 	%rd1204, [%rd51];
	shl.b64 	%rd1205, %rd1200, %r137;
	shr.u64 	%rd1206, %rd1200, %r138;
	or.b64  	%rd1207, %rd1206, %rd1205;
	st.local.u64 	[%rd51], %rd1207;
	ld.local.u64 	%rd1208, [%rd54];
	shl.b64 	%rd1209, %rd1204, %r139;
	shr.u64 	%rd1210, %rd1204, %r140;
	or.b64  	%rd1211, %rd1210, %rd1209;
	st.local.u64 	[%rd54], %rd1211;
	ld.local.u64 	%rd1212, [%rd57];
	shl.b64 	%rd1213, %rd1208, %r141;
	shr.u64 	%rd1214, %rd1208, %r142;
	or.b64  	%rd1215, %rd1214, %rd1213;
	st.local.u64 	[%rd57], %rd1215;
	ld.local.u64 	%rd1216, [%rd60];
	shl.b64 	%rd1217, %rd1212, %r143;
	shr.u64 	%rd1218, %rd1212, %r144;
	or.b64  	%rd1219, %rd1218, %rd1217;
	st.local.u64 	[%rd60], %rd1219;
	ld.local.u64 	%rd1220, [%rd63];
	shl.b64 	%rd1221, %rd1216, %r145;
	shr.u64 	%rd1222, %rd1216, %r146;
	or.b64  	%rd1223, %rd1222, %rd1221;
	st.local.u64 	[%rd63], %rd1223;
	ld.local.u64 	%rd1224, [%rd66];
	shl.b64 	%rd1225, %rd1220, %r147;
	shr.u64 	%rd1226, %rd1220, %r148;
	or.b64  	%rd1227, %rd1226, %rd1225;
	st.local.u64 	[%rd66], %rd1227;
	ld.local.u64 	%rd1228, [%rd69];
	shl.b64 	%rd1229, %rd1224, %r149;
	shr.u64 	%rd1230, %rd1224, %r150;
	or.b64  	%rd1231, %rd1230, %rd1229;
	st.local.u64 	[%rd69], %rd1231;
	ld.local.u64 	%rd1232, [%rd72];
	shl.b64 	%rd1233, %rd1228, %r151;
	shr.u64 	%rd1234, %rd1228, %r152;
	or.b64  	%rd1235, %rd1234, %rd1233;
	st.local.u64 	[%rd72], %rd1235;
	ld.local.u64 	%rd1236, [%rd75];
	shl.b64 	%rd1237, %rd1232, %r153;
	shr.u64 	%rd1238, %rd1232, %r154;
	or.b64  	%rd1239, %rd1238, %rd1237;
	st.local.u64 	[%rd75], %rd1239;
	shl.b64 	%rd1240, %rd1236, %r155;
	shr.u64 	%rd1241, %rd1236, %r156;
	or.b64  	%rd1242, %rd1241, %rd1240;
	st.local.u64 	[%rd78], %rd1242;
	ld.local.u64 	%rd1243, [%rd2];
	ld.local.u64 	%rd1244, [%rd2+8];
	ld.local.u64 	%rd1245, [%rd2+16];
	ld.local.u64 	%rd1246, [%rd2+24];
	ld.local.u64 	%rd1247, [%rd2+32];
	not.b64 	%rd1248, %rd1244;
	and.b64  	%rd1249, %rd1245, %rd1248;
	not.b64 	%rd1250, %rd1245;
	and.b64  	%rd1251, %rd1246, %rd1250;
	xor.b64  	%rd1701, %rd1251, %rd1244;
	st.local.u64 	[%rd2+8], %rd1701;
	not.b64 	%rd1252, %rd1246;
	and.b64  	%rd1253, %rd1247, %rd1252;
	xor.b64  	%rd1700, %rd1253, %rd1245;
	st.local.u64 	[%rd2+16], %rd1700;
	not.b64 	%rd1254, %rd1247;
	and.b64  	%rd1255, %rd1243, %rd1254;
	xor.b64  	%rd1699, %rd1255, %rd1246;
	st.local.u64 	[%rd2+24], %rd1699;
	not.b64 	%rd1256, %rd1243;
	and.b64  	%rd1257, %rd1244, %rd1256;
	xor.b64  	%rd1698, %rd1257, %rd1247;
	st.local.u64 	[%rd2+32], %rd1698;
	ld.local.u64 	%rd1258, [%rd2+40];
	ld.local.u64 	%rd1259, [%rd2+48];
	ld.local.u64 	%rd1260, [%rd2+56];
	ld.local.u64 	%rd1261, [%rd2+64];
	ld.local.u64 	%rd1262, [%rd2+72];
	not.b64 	%rd1263, %rd1259;
	and.b64  	%rd1264, %rd1260, %rd1263;
	xor.b64  	%rd1697, %rd1264, %rd1258;
	st.local.u64 	[%rd2+40], %rd1697;
	not.b64 	%rd1265, %rd1260;
	and.b64  	%rd1266, %rd1261, %rd1265;
	xor.b64  	%rd1696, %rd1266, %rd1259;
	st.local.u64 	[%rd2+48], %rd1696;
	not.b64 	%rd1267, %rd1261;
	and.b64  	%rd1268, %rd1262, %rd1267;
	xor.b64  	%rd1695, %rd1268, %rd1260;
	st.local.u64 	[%rd2+56], %rd1695;
	not.b64 	%rd1269, %rd1262;
	and.b64  	%rd1270, %rd1258, %rd1269;
	xor.b64  	%rd1694, %rd1270, %rd1261;
	st.local.u64 	[%rd2+64], %rd1694;
	not.b64 	%rd1271, %rd1258;
	and.b64  	%rd1272, %rd1259, %rd1271;
	xor.b64  	%rd1693, %rd1272, %rd1262;
	st.local.u64 	[%rd2+72], %rd1693;
	ld.local.u64 	%rd1273, [%rd2+80];
	ld.local.u64 	%rd1274, [%rd2+88];
	ld.local.u64 	%rd1275, [%rd2+96];
	ld.local.u64 	%rd1276, [%rd2+104];
	ld.local.u64 	%rd1277, [%rd2+112];
	not.b64 	%rd1278, %rd1274;
	and.b64  	%rd1279, %rd1275, %rd1278;
	xor.b64  	%rd1692, %rd1279, %rd1273;
	st.local.u64 	[%rd2+80], %rd1692;
	not.b64 	%rd1280, %rd1275;
	and.b64  	%rd1281, %rd1276, %rd1280;
	xor.b64  	%rd1691, %rd1281, %rd1274;
	st.local.u64 	[%rd2+88], %rd1691;
	not.b64 	%rd1282, %rd1276;
	and.b64  	%rd1283, %rd1277, %rd1282;
	xor.b64  	%rd1690, %rd1283, %rd1275;
	st.local.u64 	[%rd2+96], %rd1690;
	not.b64 	%rd1284, %rd1277;
	and.b64  	%rd1285, %rd1273, %rd1284;
	xor.b64  	%rd1689, %rd1285, %rd1276;
	st.local.u64 	[%rd2+104], %rd1689;
	not.b64 	%rd1286, %rd1273;
	and.b64  	%rd1287, %rd1274, %rd1286;
	xor.b64  	%rd1688, %rd1287, %rd1277;
	st.local.u64 	[%rd2+112], %rd1688;
	ld.local.u64 	%rd1288, [%rd2+120];
	ld.local.u64 	%rd1289, [%rd2+128];
	ld.local.u64 	%rd1290, [%rd2+136];
	ld.local.u64 	%rd1291, [%rd2+144];
	ld.local.u64 	%rd1292, [%rd2+152];
	not.b64 	%rd1293, %rd1289;
	and.b64  	%rd1294, %rd1290, %rd1293;
	xor.b64  	%rd1687, %rd1294, %rd1288;
	st.local.u64 	[%rd2+120], %rd1687;
	not.b64 	%rd1295, %rd1290;
	and.b64  	%rd1296, %rd1291, %rd1295;
	xor.b64  	%rd1685, %rd1296, %rd1289;
	st.local.u64 	[%rd2+128], %rd1685;
	not.b64 	%rd1297, %rd1291;
	and.b64  	%rd1298, %rd1292, %rd1297;
	xor.b64  	%rd1683, %rd1298, %rd1290;
	st.local.u64 	[%rd2+136], %rd1683;
	not.b64 	%rd1299, %rd1292;
	and.b64  	%rd1300, %rd1288, %rd1299;
	xor.b64  	%rd1681, %rd1300, %rd1291;
	st.local.u64 	[%rd2+144], %rd1681;
	not.b64 	%rd1301, %rd1288;
	and.b64  	%rd1302, %rd1289, %rd1301;
	xor.b64  	%rd1679, %rd1302, %rd1292;
	st.local.u64 	[%rd2+152], %rd1679;
	ld.local.u64 	%rd1303, [%rd2+160];
	ld.local.u64 	%rd1304, [%rd2+168];
	ld.local.u64 	%rd1305, [%rd2+176];
	ld.local.u64 	%rd1306, [%rd2+184];
	ld.local.u64 	%rd1307, [%rd2+192];
	not.b64 	%rd1308, %rd1304;
	and.b64  	%rd1309, %rd1305, %rd1308;
	xor.b64  	%rd1686, %rd1309, %rd1303;
	st.local.u64 	[%rd2+160], %rd1686;
	not.b64 	%rd1310, %rd1305;
	and.b64  	%rd1311, %rd1306, %rd1310;
	xor.b64  	%rd1684, %rd1311, %rd1304;
	st.local.u64 	[%rd2+168], %rd1684;
	not.b64 	%rd1312, %rd1306;
	and.b64  	%rd1313, %rd1307, %rd1312;
	xor.b64  	%rd1682, %rd1313, %rd1305;
	st.local.u64 	[%rd2+176], %rd1682;
	not.b64 	%rd1314, %rd1307;
	and.b64  	%rd1315, %rd1303, %rd1314;
	xor.b64  	%rd1680, %rd1315, %rd1306;
	st.local.u64 	[%rd2+184], %rd1680;
	not.b64 	%rd1316, %rd1303;
	and.b64  	%rd1317, %rd1304, %rd1316;
	xor.b64  	%rd1678, %rd1317, %rd1307;
	st.local.u64 	[%rd2+192], %rd1678;
	ld.const.u64 	%rd1318, [%rd1652];
	xor.b64  	%rd1319, %rd1249, %rd1318;
	xor.b64  	%rd1702, %rd1319, %rd1243;
	st.local.u64 	[%rd2], %rd1702;
	add.s32 	%r397, %r397, 1;
	add.s64 	%rd1652, %rd1652, 8;
	setp.ne.s32 	%p4, %r397, 24;
	@%p4 bra 	$L__BB0_6;
$L__BB0_7:
	add.s32 	%r396, %r396, 1;
	setp.ne.s32 	%p5, %r396, 64;
	@%p5 bra 	$L__BB0_4;
	mov.b32 	%r398, 0;
	mov.u64 	%rd1703, keccak_round_constants;
$L__BB0_9:
	xor.b64  	%rd1321, %rd1697, %rd1702;
	xor.b64  	%rd1322, %rd1321, %rd1692;
	xor.b64  	%rd1323, %rd1322, %rd1687;
	xor.b64  	%rd1324, %rd1323, %rd1686;
	xor.b64  	%rd1325, %rd1696, %rd1701;
	xor.b64  	%rd1326, %rd1325, %rd1691;
	xor.b64  	%rd1327, %rd1326, %rd1685;
	xor.b64  	%rd1328, %rd1327, %rd1684;
	xor.b64  	%rd1329, %rd1695, %rd1700;
	xor.b64  	%rd1330, %rd1329, %rd1690;
	xor.b64  	%rd1331, %rd1330, %rd1683;
	xor.b64  	%rd1332, %rd1331, %rd1682;
	xor.b64  	%rd1333, %rd1694, %rd1699;
	xor.b64  	%rd1334, %rd1333, %rd1689;
	xor.b64  	%rd1335, %rd1334, %rd1681;
	xor.b64  	%rd1336, %rd1335, %rd1680;
	xor.b64  	%rd1337, %rd1693, %rd1698;
	xor.b64  	%rd1338, %rd1337, %rd1688;
	xor.b64  	%rd1339, %rd1338, %rd1679;
	xor.b64  	%rd1340, %rd1339, %rd1678;
	mov.b64 	{%r325, %r326}, %rd1328;
	shf.l.wrap.b32 	%r327, %r325, %r326, 1;
	shf.l.wrap.b32 	%r328, %r326, %r325, 1;
	mov.b64 	%rd1341, {%r328, %r327};
	xor.b64  	%rd1342, %rd1341, %rd1340;
	mov.b64 	{%r329, %r330}, %rd1332;
	shf.l.wrap.b32 	%r331, %r329, %r330, 1;
	shf.l.wrap.b32 	%r332, %r330, %r329, 1;
	mov.b64 	%rd1343, {%r332, %r331};
	xor.b64  	%rd1344, %rd1343, %rd1324;
	mov.b64 	{%r333, %r334}, %rd1336;
	shf.l.wrap.b32 	%r335, %r333, %r334, 1;
	shf.l.wrap.b32 	%r336, %r334, %r333, 1;
	mov.b64 	%rd1345, {%r336, %r335};
	xor.b64  	%rd1346, %rd1345, %rd1328;
	mov.b64 	{%r337, %r338}, %rd1340;
	shf.l.wrap.b32 	%r339, %r337, %r338, 1;
	shf.l.wrap.b32 	%r340, %r338, %r337, 1;
	mov.b64 	%rd1347, {%r340, %r339};
	xor.b64  	%rd1348, %rd1347, %rd1332;
	mov.b64 	{%r341, %r342}, %rd1324;
	shf.l.wrap.b32 	%r343, %r341, %r342, 1;
	shf.l.wrap.b32 	%r344, %r342, %r341, 1;
	mov.b64 	%rd1349, {%r344, %r343};
	xor.b64  	%rd1350, %rd1349, %rd1336;
	xor.b64  	%rd1351, %rd1702, %rd1342;
	st.local.u64 	[%rd2], %rd1351;
	xor.b64  	%rd1352, %rd1697, %rd1342;
	st.local.u64 	[%rd2+40], %rd1352;
	xor.b64  	%rd1353, %rd1692, %rd1342;
	st.local.u64 	[%rd2+80], %rd1353;
	xor.b64  	%rd1354, %rd1687, %rd1342;
	st.local.u64 	[%rd2+120], %rd1354;
	xor.b64  	%rd1355, %rd1686, %rd1342;
	st.local.u64 	[%rd2+160], %rd1355;
	xor.b64  	%rd1356, %rd1701, %rd1344;
	st.local.u64 	[%rd2+8], %rd1356;
	xor.b64  	%rd1357, %rd1696, %rd1344;
	st.local.u64 	[%rd2+48], %rd1357;
	xor.b64  	%rd1358, %rd1691, %rd1344;
	st.local.u64 	[%rd2+88], %rd1358;
	xor.b64  	%rd1359, %rd1685, %rd1344;
	st.local.u64 	[%rd2+128], %rd1359;
	xor.b64  	%rd1360, %rd1684, %rd1344;
	st.local.u64 	[%rd2+168], %rd1360;
	xor.b64  	%rd1361, %rd1700, %rd1346;
	st.local.u64 	[%rd2+16], %rd1361;
	xor.b64  	%rd1362, %rd1695, %rd1346;
	st.local.u64 	[%rd2+56], %rd1362;
	xor.b64  	%rd1363, %rd1690, %rd1346;
	st.local.u64 	[%rd2+96], %rd1363;
	xor.b64  	%rd1364, %rd1683, %rd1346;
	st.local.u64 	[%rd2+136], %rd1364;
	xor.b64  	%rd1365, %rd1682, %rd1346;
	st.local.u64 	[%rd2+176], %rd1365;
	xor.b64  	%rd1366, %rd1699, %rd1348;
	st.local.u64 	[%rd2+24], %rd1366;
	xor.b64  	%rd1367, %rd1694, %rd1348;
	st.local.u64 	[%rd2+64], %rd1367;
	xor.b64  	%rd1368, %rd1689, %rd1348;
	st.local.u64 	[%rd2+104], %rd1368;
	xor.b64  	%rd1369, %rd1681, %rd1348;
	st.local.u64 	[%rd2+144], %rd1369;
	xor.b64  	%rd1370, %rd1680, %rd1348;
	st.local.u64 	[%rd2+184], %rd1370;
	xor.b64  	%rd1371, %rd1698, %rd1350;
	st.local.u64 	[%rd2+32], %rd1371;
	xor.b64  	%rd1372, %rd1693, %rd1350;
	st.local.u64 	[%rd2+72], %rd1372;
	xor.b64  	%rd1373, %rd1688, %rd1350;
	st.local.u64 	[%rd2+112], %rd1373;
	xor.b64  	%rd1374, %rd1679, %rd1350;
	st.local.u64 	[%rd2+152], %rd1374;
	xor.b64  	%rd1375, %rd1678, %rd1350;
	st.local.u64 	[%rd2+192], %rd1375;
	ld.local.u64 	%rd1376, [%rd9];
	shl.b64 	%rd1377, %rd1356, %r109;
	shr.u64 	%rd1378, %rd1356, %r110;
	or.b64  	%rd1379, %rd1378, %rd1377;
	st.local.u64 	[%rd9], %rd1379;
	ld.local.u64 	%rd1380, [%rd12];
	shl.b64 	%rd1381, %rd1376, %r111;
	shr.u64 	%rd1382, %rd1376, %r112;
	or.b64  	%rd1383, %rd1382, %rd1381;
	st.local.u64 	[%rd12], %rd1383;
	ld.local.u64 	%rd1384, [%rd15];
	shl.b64 	%rd1385, %rd1380, %r113;
	shr.u64 	%rd1386, %rd1380, %r114;
	or.b64  	%rd1387, %rd1386, %rd1385;
	st.local.u64 	[%rd15], %rd1387;
	ld.local.u64 	%rd1388, [%rd18];
	shl.b64 	%rd1389, %rd1384, %r115;
	shr.u64 	%rd1390, %rd1384, %r116;
	or.b64  	%rd1391, %rd1390, %rd1389;
	st.local.u64 	[%rd18], %rd1391;
	ld.local.u64 	%rd1392, [%rd21];
	shl.b64 	%rd1393, %rd1388, %r117;
	shr.u64 	%rd1394, %rd1388, %r118;
	or.b64  	%rd1395, %rd1394, %rd1393;
	st.local.u64 	[%rd21], %rd1395;
	ld.local.u64 	%rd1396, [%rd24];
	shl.b64 	%rd1397, %rd1392, %r119;
	shr.u64 	%rd1398, %rd1392, %r120;
	or.b64  	%rd1399, %rd1398, %rd1397;
	st.local.u64 	[%rd24], %rd1399;
	ld.local.u64 	%rd1400, [%rd27];
	shl.b64 	%rd1401, %rd1396, %r121;
	shr.u64 	%rd1402, %rd1396, %r122;
	or.b64  	%rd1403, %rd1402, %rd1401;
	st.local.u64 	[%rd27], %rd1403;
	ld.local.u64 	%rd1404, [%rd30];
	shl.b64 	%rd1405, %rd1400, %r123;
	shr.u64 	%rd1406, %rd1400, %r124;
	or.b64  	%rd1407, %rd1406, %rd1405;
	st.local.u64 	[%rd30], %rd1407;
	ld.local.u64 	%rd1408, [%rd33];
	shl.b64 	%rd1409, %rd1404, %r125;
	shr.u64 	%rd1410, %rd1404, %r126;
	or.b64  	%rd1411, %rd1410, %rd1409;
	st.local.u64 	[%rd33], %rd1411;
	ld.local.u64 	%rd1412, [%rd36];
	shl.b64 	%rd1413, %rd1408, %r127;
	shr.u64 	%rd1414, %rd1408, %r128;
	or.b64  	%rd1415, %rd1414, %rd1413;
	st.local.u64 	[%rd36], %rd1415;
	ld.local.u64 	%rd1416, [%rd39];
	shl.b64 	%rd1417, %rd1412, %r129;
	shr.u64 	%rd1418, %rd1412, %r130;
	or.b64  	%rd1419, %rd1418, %rd1417;
	st.local.u64 	[%rd39], %rd1419;
	ld.local.u64 	%rd1420, [%rd42];
	shl.b64 	%rd1421, %rd1416, %r131;
	shr.u64 	%rd1422, %rd1416, %r132;
	or.b64  	%rd1423, %rd1422, %rd1421;
	st.local.u64 	[%rd42], %rd1423;
	ld.local.u64 	%rd1424, [%rd45];
	shl.b64 	%rd1425, %rd1420, %r133;
	shr.u64 	%rd1426, %rd1420, %r134;
	or.b64  	%rd1427, %rd1426, %rd1425;
	st.local.u64 	[%rd45], %rd1427;
	ld.local.u64 	%rd1428, [%rd48];
	shl.b64 	%rd1429, %rd1424, %r135;
	shr.u64 	%rd1430, %rd1424, %r136;
	or.b64  	%rd1431, %rd1430, %rd1429;
	st.local.u64 	[%rd48], %rd1431;
	ld.local.u64 	%rd1432, [%rd51];
	shl.b64 	%rd1433, %rd1428, %r137;
	shr.u64 	%rd1434, %rd1428, %r138;
	or.b64  	%rd1435, %rd1434, %rd1433;
	st.local.u64 	[%rd51], %rd1435;
	ld.local.u64 	%rd1436, [%rd54];
	shl.b64 	%rd1437, %rd1432, %r139;
	shr.u64 	%rd1438, %rd1432, %r140;
	or.b64  	%rd1439, %rd1438, %rd1437;
	st.local.u64 	[%rd54], %rd1439;
	ld.local.u64 	%rd1440, [%rd57];
	shl.b64 	%rd1441, %rd1436, %r141;
	shr.u64 	%rd1442, %rd1436, %r142;
	or.b64  	%rd1443, %rd1442, %rd1441;
	st.local.u64 	[%rd57], %rd1443;
	ld.local.u64 	%rd1444, [%rd60];
	shl.b64 	%rd1445, %rd1440, %r143;
	shr.u64 	%rd1446, %rd1440, %r144;
	or.b64  	%rd1447, %rd1446, %rd1445;
	st.local.u64 	[%rd60], %rd1447;
	ld.local.u64 	%rd1448, [%rd63];
	shl.b64 	%rd1449, %rd1444, %r145;
	shr.u64 	%rd1450, %rd1444, %r146;
	or.b64  	%rd1451, %rd1450, %rd1449;
	st.local.u64 	[%rd63], %rd1451;
	ld.local.u64 	%rd1452, [%rd66];
	shl.b64 	%rd1453, %rd1448, %r147;
	shr.u64 	%rd1454, %rd1448, %r148;
	or.b64  	%rd1455, %rd1454, %rd1453;
	st.local.u64 	[%rd66], %rd1455;
	ld.local.u64 	%rd1456, [%rd69];
	shl.b64 	%rd1457, %rd1452, %r149;
	shr.u64 	%rd1458, %rd1452, %r150;
	or.b64  	%rd1459, %rd1458, %rd1457;
	st.local.u64 	[%rd69], %rd1459;
	ld.local.u64 	%rd1460, [%rd72];
	shl.b64 	%rd1461, %rd1456, %r151;
	shr.u64 	%rd1462, %rd1456, %r152;
	or.b64  	%rd1463, %rd1462, %rd1461;
	st.local.u64 	[%rd72], %rd1463;
	ld.local.u64 	%rd1464, [%rd75];
	shl.b64 	%rd1465, %rd1460, %r153;
	shr.u64 	%rd1466, %rd1460, %r154;
	or.b64  	%rd1467, %rd1466, %rd1465;
	st.local.u64 	[%rd75], %rd1467;
	shl.b64 	%rd1468, %rd1464, %r155;
	shr.u64 	%rd1469, %rd1464, %r156;
	or.b64  	%rd1470, %rd1469, %rd1468;
	st.local.u64 	[%rd78], %rd1470;
	ld.local.u64 	%rd1471, [%rd2];
	ld.local.u64 	%rd1472, [%rd2+8];
	ld.local.u64 	%rd1473, [%rd2+16];
	ld.local.u64 	%rd1474, [%rd2+24];
	ld.local.u64 	%rd1475, [%rd2+32];
	not.b64 	%rd1476, %rd1472;
	and.b64  	%rd1477, %rd1473, %rd1476;
	not.b64 	%rd1478, %rd1473;
	and.b64  	%rd1479, %rd1474, %rd1478;
	xor.b64  	%rd1701, %rd1479, %rd1472;
	st.local.u64 	[%rd2+8], %rd1701;
	not.b64 	%rd1480, %rd1474;
	and.b64  	%rd1481, %rd1475, %rd1480;
	xor.b64  	%rd1700, %rd1481, %rd1473;
	st.local.u64 	[%rd2+16], %rd1700;
	not.b64 	%rd1482, %rd1475;
	and.b64  	%rd1483, %rd1471, %rd1482;
	xor.b64  	%rd1699, %rd1483, %rd1474;
	st.local.u64 	[%rd2+24], %rd1699;
	not.b64 	%rd1484, %rd1471;
	and.b64  	%rd1485, %rd1472, %rd1484;
	xor.b64  	%rd1698, %rd1485, %rd1475;
	st.local.u64 	[%rd2+32], %rd1698;
	ld.local.u64 	%rd1486, [%rd2+40];
	ld.local.u64 	%rd1487, [%rd2+48];
	ld.local.u64 	%rd1488, [%rd2+56];
	ld.local.u64 	%rd1489, [%rd2+64];
	ld.local.u64 	%rd1490, [%rd2+72];
	not.b64 	%rd1491, %rd1487;
	and.b64  	%rd1492, %rd1488, %rd1491;
	xor.b64  	%rd1697, %rd1492, %rd1486;
	st.local.u64 	[%rd2+40], %rd1697;
	not.b64 	%rd1493, %rd1488;
	and.b64  	%rd1494, %rd1489, %rd1493;
	xor.b64  	%rd1696, %rd1494, %rd1487;
	st.local.u64 	[%rd2+48], %rd1696;
	not.b64 	%rd1495, %rd1489;
	and.b64  	%rd1496, %rd1490, %rd1495;
	xor.b64  	%rd1695, %rd1496, %rd1488;
	st.local.u64 	[%rd2+56], %rd1695;
	not.b64 	%rd1497, %rd1490;
	and.b64  	%rd1498, %rd1486, %rd1497;
	xor.b64  	%rd1694, %rd1498, %rd1489;
	st.local.u64 	[%rd2+64], %rd1694;
	not.b64 	%rd1499, %rd1486;
	and.b64  	%rd1500, %rd1487, %rd1499;
	xor.b64  	%rd1693, %rd1500, %rd1490;
	st.local.u64 	[%rd2+72], %rd1693;
	ld.local.u64 	%rd1501, [%rd2+80];
	ld.local.u64 	%rd1502, [%rd2+88];
	ld.local.u64 	%rd1503, [%rd2+96];
	ld.local.u64 	%rd1504, [%rd2+104];
	ld.local.u64 	%rd1505, [%rd2+112];
	not.b64 	%rd1506, %rd1502;
	and.b64  	%rd1507, %rd1503, %rd1506;
	xor.b64  	%rd1692, %rd1507, %rd1501;
	st.local.u64 	[%rd2+80], %rd1692;
	not.b64 	%rd1508, %rd1503;
	and.b64  	%rd1509, %rd1504, %rd1508;
	xor.b64  	%rd1691, %rd1509, %rd1502;
	st.local.u64 	[%rd2+88], %rd1691;
	not.b64 	%rd1510, %rd1504;
	and.b64  	%rd1511, %rd1505, %rd1510;
	xor.b64  	%rd1690, %rd1511, %rd1503;
	st.local.u64 	[%rd2+96], %rd1690;
	not.b64 	%rd1512, %rd1505;
	and.b64  	%rd1513, %rd1501, %rd1512;
	xor.b64  	%rd1689, %rd1513, %rd1504;
	st.local.u64 	[%rd2+104], %rd1689;
	not.b64 	%rd1514, %rd1501;
	and.b64  	%rd1515, %rd1502, %rd1514;
	xor.b64  	%rd1688, %rd1515, %rd1505;
	st.local.u64 	[%rd2+112], %rd1688;
	ld.local.u64 	%rd1516, [%rd2+120];
	ld.local.u64 	%rd1517, [%rd2+128];
	ld.local.u64 	%rd1518, [%rd2+136];
	ld.local.u64 	%rd1519, [%rd2+144];
	ld.local.u64 	%rd1520, [%rd2+152];
	not.b64 	%rd1521, %rd1517;
	and.b64  	%rd1522, %rd1518, %rd1521;
	xor.b64  	%rd1687, %rd1522, %rd1516;
	st.local.u64 	[%rd2+120], %rd1687;
	not.b64 	%rd1523, %rd1518;
	and.b64  	%rd1524, %rd1519, %rd1523;
	xor.b64  	%rd1685, %rd1524, %rd1517;
	st.local.u64 	[%rd2+128], %rd1685;
	not.b64 	%rd1525, %rd1519;
	and.b64  	%rd1526, %rd1520, %rd1525;
	xor.b64  	%rd1683, %rd1526, %rd1518;
	st.local.u64 	[%rd2+136], %rd1683;
	not.b64 	%rd1527, %rd1520;
	and.b64  	%rd1528, %rd1516, %rd1527;
	xor.b64  	%rd1681, %rd1528, %rd1519;
	st.local.u64 	[%rd2+144], %rd1681;
	not.b64 	%rd1529, %rd1516;
	and.b64  	%rd1530, %rd1517, %rd1529;
	xor.b64  	%rd1679, %rd1530, %rd1520;
	st.local.u64 	[%rd2+152], %rd1679;
	ld.local.u64 	%rd1531, [%rd2+160];
	ld.local.u64 	%rd1532, [%rd2+168];
	ld.local.u64 	%rd1533, [%rd2+176];
	ld.local.u64 	%rd1534, [%rd2+184];
	ld.local.u64 	%rd1535, [%rd2+192];
	not.b64 	%rd1536, %rd1532;
	and.b64  	%rd1537, %rd1533, %rd1536;
	xor.b64  	%rd1686, %rd1537, %rd1531;
	st.local.u64 	[%rd2+160], %rd1686;
	not.b64 	%rd1538, %rd1533;
	and.b64  	%rd1539, %rd1534, %rd1538;
	xor.b64  	%rd1684, %rd1539, %rd1532;
	st.local.u64 	[%rd2+168], %rd1684;
	not.b64 	%rd1540, %rd1534;
	and.b64  	%rd1541, %rd1535, %rd1540;
	xor.b64  	%rd1682, %rd1541, %rd1533;
	st.local.u64 	[%rd2+176], %rd1682;
	not.b64 	%rd1542, %rd1535;
	and.b64  	%rd1543, %rd1531, %rd1542;
	xor.b64  	%rd1680, %rd1543, %rd1534;
	st.local.u64 	[%rd2+184], %rd1680;
	not.b64 	%rd1544, %rd1531;
	and.b64  	%rd1545, %rd1532, %rd1544;
	xor.b64  	%rd1678, %rd1545, %rd1535;
	st.local.u64 	[%rd2+192], %rd1678;
	ld.const.u64 	%rd1546, [%rd1703];
	xor.b64  	%rd1547, %rd1477, %rd1546;
	xor.b64  	%rd1702, %rd1547, %rd1471;
	st.local.u64 	[%rd2], %rd1702;
	add.s32 	%r398, %r398, 1;
	add.s64 	%rd1703, %rd1703, 8;
	setp.ne.s32 	%p6, %r398, 24;
	@%p6 bra 	$L__BB0_9;
	ld.param.u64 	%rd1583, [qanhash_kernel_param_4];
	st.local.v2.u64 	[%rd3], {%rd1702, %rd1701};
	st.local.v2.u64 	[%rd3+16], {%rd1700, %rd1699};
	cvt.u16.u64 	%rs1, %rd1702;
	shr.u64 	%rd1548, %rd1702, 8;
	cvt.u16.u64 	%rs2, %rd1548;
	shr.u64 	%rd1549, %rd1702, 16;
	cvt.u16.u64 	%rs3, %rd1549;
	shr.u64 	%rd1550, %rd1702, 24;
	cvt.u16.u64 	%rs4, %rd1550;
	shr.u64 	%rd1551, %rd1702, 32;
	cvt.u16.u64 	%rs5, %rd1551;
	shr.u64 	%rd1552, %rd1702, 40;
	cvt.u16.u64 	%rs6, %rd1552;
	shr.u64 	%rd1553, %rd1702, 48;
	cvt.u16.u64 	%rs7, %rd1553;
	shr.u64 	%rd1554, %rd1702, 56;
	cvt.u16.u64 	%rs8, %rd1554;
	cvt.u16.u64 	%rs9, %rd1701;
	shr.u64 	%rd1555, %rd1701, 8;
	cvt.u16.u64 	%rs10, %rd1555;
	shr.u64 	%rd1556, %rd1701, 16;
	cvt.u16.u64 	%rs11, %rd1556;
	shr.u64 	%rd1557, %rd1701, 24;
	cvt.u16.u64 	%rs12, %rd1557;
	shr.u64 	%rd1558, %rd1701, 32;
	cvt.u16.u64 	%rs13, %rd1558;
	shr.u64 	%rd1559, %rd1701, 40;
	cvt.u16.u64 	%rs14, %rd1559;
	shr.u64 	%rd1560, %rd1701, 48;
	cvt.u16.u64 	%rs15, %rd1560;
	shr.u64 	%rd1561, %rd1701, 56;
	cvt.u16.u64 	%rs16, %rd1561;
	cvt.u16.u64 	%rs17, %rd1700;
	shr.u64 	%rd1562, %rd1700, 8;
	cvt.u16.u64 	%rs18, %rd1562;
	shr.u64 	%rd1563, %rd1700, 16;
	cvt.u16.u64 	%rs19, %rd1563;
	shr.u64 	%rd1564, %rd1700, 24;
	cvt.u16.u64 	%rs20, %rd1564;
	shr.u64 	%rd1565, %rd1700, 32;
	cvt.u16.u64 	%rs21, %rd1565;
	shr.u64 	%rd1566, %rd1700, 40;
	cvt.u16.u64 	%rs22, %rd1566;
	shr.u64 	%rd1567, %rd1700, 48;
	cvt.u16.u64 	%rs23, %rd1567;
	shr.u64 	%rd1568, %rd1700, 56;
	cvt.u16.u64 	%rs24, %rd1568;
	cvt.u16.u64 	%rs25, %rd1699;
	shr.u64 	%rd1569, %rd1699, 8;
	cvt.u16.u64 	%rs26, %rd1569;
	shr.u64 	%rd1570, %rd1699, 16;
	cvt.u16.u64 	%rs27, %rd1570;
	shr.u64 	%rd1571, %rd1699, 24;
	cvt.u16.u64 	%rs28, %rd1571;
	shr.u64 	%rd1572, %rd1699, 32;
	cvt.u16.u64 	%rs29, %rd1572;
	shr.u64 	%rd1573, %rd1699, 40;
	cvt.u16.u64 	%rs30, %rd1573;
	shr.u64 	%rd1574, %rd1699, 48;
	cvt.u16.u64 	%rs31, %rd1574;
	shr.u64 	%rd1575, %rd1699, 56;
	cvt.u16.u64 	%rs32, %rd1575;
	cvta.to.global.u64 	%rd333, %rd1583;
	mov.b32 	%r399, 31;
$L__BB0_11:
	cvt.u64.u32 	%rd1576, %r399;
	add.s64 	%rd1577, %rd3, %rd1576;
	ld.local.u8 	%rs33, [%rd1577];
	add.s64 	%rd1578, %rd333, %rd1576;
	ld.global.u8 	%rs34, [%rd1578];
	setp.gt.u16 	%p7, %rs33, %rs34;
	@%p7 bra 	$L__BB0_15;
	setp.ge.u16 	%p8, %rs33, %rs34;
	add.s32 	%r10, %r399, -1;
	setp.ne.s32 	%p9, %r399, 0;
	and.pred  	%p10, %p8, %p9;
	mov.u32 	%r399, %r10;
	@%p10 bra 	$L__BB0_11;
	atom.relaxed.global.cas.b32 	%r394, [%rd1], 0, 1;
	setp.ne.s32 	%p11, %r394, 0;
	@%p11 bra 	$L__BB0_15;
	ld.param.u64 	%rd1585, [qanhash_kernel_param_6];
	ld.param.u64 	%rd1584, [qanhash_kernel_param_5];
	cvta.to.global.u64 	%rd1579, %rd1585;
	cvta.to.global.u64 	%rd1580, %rd1584;
	st.global.u64 	[%rd1580], %rd4;
	st.global.u8 	[%rd1579], %rs1;
	st.global.u8 	[%rd1579+1], %rs2;
	st.global.u8 	[%rd1579+2], %rs3;
	st.global.u8 	[%rd1579+3], %rs4;
	st.global.u8 	[%rd1579+4], %rs5;
	st.global.u8 	[%rd1579+5], %rs6;
	st.global.u8 	[%rd1579+6], %rs7;
	st.global.u8 	[%rd1579+7], %rs8;
	st.global.u8 	[%rd1579+8], %rs9;
	st.global.u8 	[%rd1579+9], %rs10;
	st.global.u8 	[%rd1579+10], %rs11;
	st.global.u8 	[%rd1579+11], %rs12;
	st.global.u8 	[%rd1579+12], %rs13;
	st.global.u8 	[%rd1579+13], %rs14;
	st.global.u8 	[%rd1579+14], %rs15;
	st.global.u8 	[%rd1579+15], %rs16;
	st.global.u8 	[%rd1579+16], %rs17;
	st.global.u8 	[%rd1579+17], %rs18;
	st.global.u8 	[%rd1579+18], %rs19;
	st.global.u8 	[%rd1579+19], %rs20;
	st.global.u8 	[%rd1579+20], %rs21;
	st.global.u8 	[%rd1579+21], %rs22;
	st.global.u8 	[%rd1579+22], %rs23;
	st.global.u8 	[%rd1579+23], %rs24;
	st.global.u8 	[%rd1579+24], %rs25;
	st.global.u8 	[%rd1579+25], %rs26;
	st.global.u8 	[%rd1579+26], %rs27;
	st.global.u8 	[%rd1579+27], %rs28;
	st.global.u8 	[%rd1579+28], %rs29;
	st.global.u8 	[%rd1579+29], %rs30;
	st.global.u8 	[%rd1579+30], %rs31;
	st.global.u8 	[%rd1579+31], %rs32;
$L__BB0_15:
	ret;

}


// ===== COMPILED SASS (sm_100) =====

	.target	sm_100

	.elftype	@"ET_EXEC"


//--------------------- .note.nv.tkinfo           --------------------------
	.section	.note.nv.tkinfo,"",@"SHT_NOTE"
	.sectionflags	@"SHF_NOTE_NV_TKINFO"
	.tkinfo
        /*0018*/ 	.word	0x00000002
        /*0030*/ 	.string	""
        /*0030*/ 	.string	"ptxas"
        /*0030*/ 	.string	"Cuda compilation tools, release 13.0, V13.0.88"
        /*0030*/ 	.string	"Build cuda_13.0.r13.0/compiler.36424714_0"
        /*0030*/ 	.string	"-arch sm_100 -m 64 "



//--------------------- .note.nv.cuinfo           --------------------------
	.section	.note.nv.cuinfo,"",@"SHT_NOTE"
	.sectionflags	@"SHF_NOTE_NV_CUINFO"
        /*0018*/ 	.short	0x0002
        /*001a*/ 	.short	0x0064
        /*001c*/ 	.short	0x0082
	.zero		2


//--------------------- .nv.info                  --------------------------
	.section	.nv.info,"",@"SHT_CUDA_INFO"
	.align	4


	//----- nvinfo : EIATTR_REGCOUNT
	.align		4
        /*0000*/ 	.byte	0x04, 0x2f
        /*0002*/ 	.short	(.L_4 - .L_3)
	.align		4
.L_3:
        /*0004*/ 	.word	index@(qanhash_kernel)
        /*0008*/ 	.word	0x00000080


	//----- nvinfo : EIATTR_FRAME_SIZE
	.align		4
.L_4:
        /*000c*/ 	.byte	0x04, 0x11
        /*000e*/ 	.short	(.L_6 - .L_5)
	.align		4
.L_5:
        /*0010*/ 	.word	index@(qanhash_kernel)
        /*0014*/ 	.word	0x000000f0


	//----- nvinfo : EIATTR_MIN_STACK_SIZE
	.align		4
.L_6:
        /*0018*/ 	.byte	0x04, 0x12
        /*001a*/ 	.short	(.L_8 - .L_7)
	.align		4
.L_7:
        /*001c*/ 	.word	index@(qanhash_kernel)
        /*0020*/ 	.word	0x000000f0
.L_8:


//--------------------- .nv.compat                --------------------------
	.section	.nv.compat,"",@"SHT_CUDA_COMPAT_INFO"
	.align	4
        /*0000*/ 	.byte	0x02, 0x09, 0x00, 0x00, 0x02, 0x02, 0x01, 0x00, 0x02, 0x05, 0x05, 0x00, 0x03, 0x07, 0x01, 0x01
        /*0010*/ 	.byte	0x02, 0x03, 0x00, 0x00, 0x02, 0x06, 0x01, 0x00, 0x04, 0x0b, 0x08, 0x00, 0x09, 0x00, 0x00, 0x00
        /*0020*/ 	.byte	0x00, 0x00, 0x00, 0x00


//--------------------- .nv.info.qanhash_kernel   --------------------------
	.section	.nv.info.qanhash_kernel,"",@"SHT_CUDA_INFO"
	.sectionflags	@""
	.align	4


	//----- nvinfo : EIATTR_CUDA_API_VERSION
	.align		4
        /*0000*/ 	.byte	0x04, 0x37
        /*0002*/ 	.short	(.L_10 - .L_9)
.L_9:
        /*0004*/ 	.word	0x00000082


	//----- nvinfo : EIATTR_KPARAM_INFO
	.align		4
.L_10:
        /*0008*/ 	.byte	0x04, 0x17
        /*000a*/ 	.short	(.L_12 - .L_11)
.L_11:
        /*000c*/ 	.word	0x00000000
        /*0010*/ 	.short	0x0007
        /*0012*/ 	.short	0x0038
        /*0014*/ 	.byte	0x00, 0xf5, 0x21, 0x00


	//----- nvinfo : EIATTR_KPARAM_INFO
	.align		4
.L_12:
        /*0018*/ 	.byte	0x04, 0x17
        /*001a*/ 	.short	(.L_14 - .L_13)
.L_13:
        /*001c*/ 	.word	0x00000000
        /*0020*/ 	.short	0x0006
        /*0022*/ 	.short	0x0030
        /*0024*/ 	.byte	0x00, 0xf5, 0x21, 0x00


	//----- nvinfo : EIATTR_KPARAM_INFO
	.align		4
.L_14:
        /*0028*/ 	.byte	0x04, 0x17
        /*002a*/ 	.short	(.L_16 - .L_15)
.L_15:
        /*002c*/ 	.word	0x00000000
        /*0030*/ 	.short	0x0005
        /*0032*/ 	.short	0x0028
        /*0034*/ 	.byte	0x00, 0xf5, 0x21, 0x00


	//----- nvinfo : EIATTR_KPARAM_INFO
	.align		4
.L_16:
        /*0038*/ 	.byte	0x04, 0x17
        /*003a*/ 	.short	(.L_18 - .L_17)
.L_17:
        /*003c*/ 	.word	0x00000000
        /*0040*/ 	.short	0x0004
        /*0042*/ 	.short	0x0020
        /*0044*/ 	.byte	0x00, 0xf5, 0x21, 0x00


	//----- nvinfo : EIATTR_KPARAM_INFO
	.align		4
.L_18:
        /*0048*/ 	.byte	0x04, 0x17
        /*004a*/ 	.short	(.L_20 - .L_19)
.L_19:
        /*004c*/ 	.word	0x00000000
        /*0050*/ 	.short	0x0003
        /*0052*/ 	.short	0x0018
        /*0054*/ 	.byte	0x00, 0xf0, 0x21, 0x00


	//----- nvinfo : EIATTR_KPARAM_INFO
	.align		4
.L_20:
        /*0058*/ 	.byte	0x04, 0x17
        /*005a*/ 	.short	(.L_22 - .L_21)
.L_21:
        /*005c*/ 	.word	0x00000000
        /*0060*/ 	.short	0x0002
        /*0062*/ 	.short	0x0010
        /*0064*/ 	.byte	0x00, 0xf5, 0x21, 0x00


	//----- nvinfo : EIATTR_KPARAM_INFO
	.align		4
.L_22:
        /*0068*/ 	.byte	0x04, 0x17
        /*006a*/ 	.short	(.L_24 - .L_23)
.L_23:
        /*006c*/ 	.word	0x00000000
        /*0070*/ 	.short	0x0001
        /*0072*/ 	.short	0x0008
        /*0074*/ 	.byte	0x00, 0xf0, 0x21, 0x00


	//----- nvinfo : EIATTR_KPARAM_INFO
	.align		4
.L_24:
        /*0078*/ 	.byte	0x04, 0x17
        /*007a*/ 	.short	(.L_26 - .L_25)
.L_25:
        /*007c*/ 	.word	0x00000000
        /*0080*/ 	.short	0x0000
        /*0082*/ 	.short	0x0000
        /*0084*/ 	.byte	0x00, 0xf5, 0x21, 0x00


	//----- nvinfo : EIATTR_SPARSE_MMA_MASK
	.align		4
.L_26:
        /*0088*/ 	.byte	0x03, 0x50
        /*008a*/ 	.short	0x0000


	//----- nvinfo : EIATTR_MAXREG_COUNT
	.align		4
        /*008c*/ 	.byte	0x03, 0x1b
        /*008e*/ 	.short	0x00ff


	//----- nvinfo : EIATTR_MERCURY_ISA_VERSION
	.align		4
        /*0090*/ 	.byte	0x03, 0x5f
        /*0092*/ 	.short	0x0101


	//----- nvinfo : EIATTR_VRC_CTA_INIT_COUNT
	.align		4
        /*0094*/ 	.byte	0x02, 0x4a
	.zero		1
	.zero		1


	//----- nvinfo : EIATTR_EXIT_INSTR_OFFSETS
	.align		4
        /*0098*/ 	.byte	0x04, 0x1c
        /*009a*/ 	.short	(.L_28 - .L_27)


	//   ....[0]....
.L_27:
        /*009c*/ 	.word	0x00000070


	//   ....[1]....
        /*00a0*/ 	.word	0x00008ae0


	//   ....[2]....
        /*00a4*/ 	.word	0x00008bb0


	//   ....[3]....
        /*00a8*/ 	.word	0x00008df0


	//----- nvinfo : EIATTR_CRS_STACK_SIZE
	.align		4
.L_28:
        /*00ac*/ 	.byte	0x04, 0x1e
        /*00ae*/ 	.short	(.L_30 - .L_29)
.L_29:
        /*00b0*/ 	.word	0x00000000


	//----- nvinfo : EIATTR_CBANK_PARAM_SIZE
	.align		4
.L_30:
        /*00b4*/ 	.byte	0x03, 0x19
        /*00b6*/ 	.short	0x0040


	//----- nvinfo : EIATTR_PARAM_CBANK
	.align		4
        /*00b8*/ 	.byte	0x04, 0x0a
        /*00ba*/ 	.short	(.L_32 - .L_31)
	.align		4
.L_31:
        /*00bc*/ 	.word	index@(.nv.constant0.qanhash_kernel)
        /*00c0*/ 	.short	0x0380
        /*00c2*/ 	.short	0x0040


	//----- nvinfo : EIATTR_SW_WAR
	.align		4
.L_32:
        /*00c4*/ 	.byte	0x04, 0x36
        /*00c6*/ 	.short	(.L_34 - .L_33)
.L_33:
        /*00c8*/ 	.word	0x00000008
.L_34:


//--------------------- .nv.callgraph             --------------------------
	.section	.nv.callgraph,"",@"SHT_CUDA_CALLGRAPH"
	.align	4
	.sectionentsize	8
	.align		4
        /*0000*/ 	.word	0x00000000
	.align		4
        /*0004*/ 	.word	0xffffffff
	.align		4
        /*0008*/ 	.word	0x00000000
	.align		4
        /*000c*/ 	.word	0xfffffffe
	.align		4
        /*0010*/ 	.word	0x00000000
	.align		4
        /*0014*/ 	.word	0xfffffffd
	.align		4
        /*0018*/ 	.word	0x00000000
	.align		4
        /*001c*/ 	.word	0xfffffffc


//--------------------- .nv.constant3             --------------------------
	.section	.nv.constant3,"a",@progbits
	.align	8
.nv.constant3:
	.type		keccak_round_constants,@object
	.size		keccak_round_constants,(keccak_rotations - keccak_round_constants)
keccak_round_constants:
        /*0000*/ 	.byte	0x01, 0x00, 0x00, 0x00, 0x00, 0x00, 0x00, 0x00, 0x82, 0x80, 0x00, 0x00, 0x00, 0x00, 0x00, 0x00
        /* <DEDUP_REMOVED lines=11> */
	.type		keccak_rotations,@object
	.size		keccak_rotations,(keccak_pi - keccak_rotations)
keccak_rotations:
        /*00c0*/ 	.byte	0x01, 0x00, 0x00, 0x00, 0x03, 0x00, 0x00, 0x00, 0x06, 0x00, 0x00, 0x00, 0x0a, 0x00, 0x00, 0x00
        /*00d0*/ 	.byte	0x0f, 0x00, 0x00, 0x00, 0x15, 0x00, 0x00, 0x00, 0x1c, 0x00, 0x00, 0x00, 0x24, 0x00, 0x00, 0x00
        /*00e0*/ 	.byte	0x2d, 0x00, 0x00, 0x00, 0x37, 0x00, 0x00, 0x00, 0x02, 0x00, 0x00, 0x00, 0x0e, 0x00, 0x00, 0x00
        /*00f0*/ 	.byte	0x1b, 0x00, 0x00, 0x00, 0x29, 0x00, 0x00, 0x00, 0x38, 0x00, 0x00, 0x00, 0x08, 0x00, 0x00, 0x00
        /*0100*/ 	.byte	0x19, 0x00, 0x00, 0x00, 0x2b, 0x00, 0x00, 0x00, 0x3e, 0x00, 0x00, 0x00, 0x12, 0x00, 0x00, 0x00
        /*0110*/ 	.byte	0x27, 0x00, 0x00, 0x00, 0x3d, 0x00, 0x00, 0x00, 0x14, 0x00, 0x00, 0x00, 0x2c, 0x00, 0x00, 0x00
	.type		keccak_pi,@object
	.size		keccak_pi,(.L_2 - keccak_pi)
keccak_pi:
        /*0120*/ 	.byte	0x0a, 0x00, 0x00, 0x00, 0x07, 0x00, 0x00, 0x00, 0x0b, 0x00, 0x00, 0x00, 0x11, 0x00, 0x00, 0x00
        /*0130*/ 	.byte	0x12, 0x00, 0x00, 0x00, 0x03, 0x00, 0x00, 0x00, 0x05, 0x00, 0x00, 0x00, 0x10, 0x00, 0x00, 0x00
        /*0140*/ 	.byte	0x08, 0x00, 0x00, 0x00, 0x15, 0x00, 0x00, 0x00, 0x18, 0x00, 0x00, 0x00, 0x04, 0x00, 0x00, 0x00
        /*0150*/ 	.byte	0x0f, 0x00, 0x00, 0x00, 0x17, 0x00, 0x00, 0x00, 0x13, 0x00, 0x00, 0x00, 0x0d, 0x00, 0x00, 0x00
        /*0160*/ 	.byte	0x0c, 0x00, 0x00, 0x00, 0x02, 0x00, 0x00, 0x00, 0x14, 0x00, 0x00, 0x00, 0x0e, 0x00, 0x00, 0x00
        /*0170*/ 	.byte	0x16, 0x00, 0x00, 0x00, 0x09, 0x00, 0x00, 0x00, 0x06, 0x00, 0x00, 0x00, 0x01, 0x00, 0x00, 0x00
.L_2:


//--------------------- .text.qanhash_kernel      --------------------------
	.section	.text.qanhash_kernel,"ax",@progbits
	.align	128
        .global         qanhash_kernel
        .type           qanhash_kernel,@function
        .size           qanhash_kernel,(.L_x_8 - qanhash_kernel)
        .other          qanhash_kernel,@"STO_CUDA_ENTRY STV_DEFAULT"
qanhash_kernel:
.text.qanhash_kernel:
[----:B------:R-:W0:Y:S08]  /*0000*/  LDC R1, c[0x0][0x37c] ;  /* 0x0000df00ff017b82 */ /* 0x000e300000000800 */
[----:B------:R-:W1:Y:S01]  /*0010*/  LDC.64 R2, c[0x0][0x3b8] ;  /* 0x0000ee00ff027b82 */ /* 0x000e620000000a00 */
[----:B------:R-:W1:Y:S01]  /*0020*/  LDCU.64 UR72, c[0x0][0x358] ;  /* 0x00006b00ff4877ac */ /* 0x000e620008000a00 */
[----:B0-----:R-:W-:Y:S01]  /*0030*/  VIADD R1, R1, 0xffffff10 ;  /* 0xffffff1001017836 */ /* 0x001fe20000000000 */
[----:B-1----:R-:W2:Y:S04]  /*0040*/  LDG.E R2, desc[UR72][R2.64] ;  /* 0x0000004802027981 */ /* 0x002ea8000c1e1900 */
[----:B------:R-:W-:-:S02]  /*0050*/  R2UR UR25, R1 ;  /* 0x00000000011972ca */ /* 0x000fc400000e0000 */
[----:B--2---:R-:W-:-:S13]  /*0060*/  ISETP.NE.AND P0, PT, R2, RZ, PT ;  /* 0x000000ff0200720c */ /* 0x004fda0003f05270 */
[----:B------:R-:W-:Y:S05]  /*0070*/  @P0 EXIT ;  /* 0x000000000000094d */ /* 0x000fea0003800000 */
[----:B------:R-:W0:Y:S01]  /*0080*/  S2R R98, SR_TID.X ;  /* 0x0000000000627919 */ /* 0x000e220000002100 */
[----:B------:R-:W1:Y:S01]  /*0090*/  LDCU.128 UR44, c[0x3][0x130] ;  /* 0x00c02600ff2c77ac */ /* 0x000e620008000c00 */
[----:B------:R-:W2:Y:S01]  /*00a0*/  LDC.64 R50, c[0x3][0x120] ;  /* 0x00c04800ff327b82 */ /* 0x000ea20000000a00 */
[----:B------:R-:W0:Y:S01]  /*00b0*/  S2R R5, SR_CTAID.X ;  /* 0x0000000000057919 */ /* 0x000e220000002500 */
[----:B------:R-:W0:Y:S01]  /*00c0*/  LDCU UR24, c[0x0][0x360] ;  /* 0x00006c00ff1877ac */ /* 0x000e220008000800 */
[----:B------:R-:W3:Y:S05]  /*00d0*/  LDCU.64 UR26, c[0x0][0x388] ;  /* 0x00007100ff1a77ac */ /* 0x000eea0008000a00 */
[----:B------:R-:W4:Y:S01]  /*00e0*/  LDC.64 R48, c[0x3][0x128] ;  /* 0x00c04a00ff307b82 */ /* 0x000f220000000a00 */
[----:B------:R-:W1:Y:S01]  /*00f0*/  LDCU.128 UR8, c[0x3][0x140] ;  /* 0x00c02800ff0877ac */ /* 0x000e620008000c00 */
[----:B------:R-:W4:Y:S06]  /*0100*/  LDCU.128 UR4, c[0x3][0x150] ;  /* 0x00c02a00ff0477ac */ /* 0x000f2c0008000c00 */
[----:B------:R-:W4:Y:S01]  /*0110*/  LDC.64 R2, c[0x0][0x380] ;  /* 0x0000e000ff027b82 */ /* 0x000f220000000a00 */
[----:B------:R-:W4:Y:S01]  /*0120*/  LDCU.128 UR20, c[0x3][0x160] ;  /* 0x00c02c00ff1477ac */ /* 0x000f220008000c00 */
[----:B------:R-:W4:Y:S01]  /*0130*/  LDCU.128 UR16, c[0x3][0x170] ;  /* 0x00c02e00ff1077ac */ /* 0x000f220008000c00 */
[----:B------:R0:W-:Y:S01]  /*0140*/  STL.128 [R1], RZ ;  /* 0x000000ff01007387 */ /* 0x0001e20000100c00 */
[----:B------:R-:W4:Y:S03]  /*0150*/  LDCU.128 UR28, c[0x3][0xf0] ;  /* 0x00c01e00ff1c77ac */ /* 0x000f260008000c00 */
[----:B------:R0:W-:Y:S01]  /*0160*/  STL.128 [R1+0x10], RZ ;  /* 0x000010ff01007387 */ /* 0x0001e20000100c00 */
[----:B------:R-:W4:Y:S01]  /*0170*/  LDCU.128 UR32, c[0x3][0x100] ;  /* 0x00c02000ff2077ac */ /* 0x000f220008000c00 */
[----:B0-----:R-:W-:-:S02]  /*0180*/  IMAD R98, R5, UR24, R98 ;  /* 0x0000001805627c24 */ /* 0x001fc4000f8e0262 */
[----:B------:R0:W-:Y:S01]  /*0190*/  STL.64 [R1+0x28], RZ ;  /* 0x000028ff01007387 */ /* 0x0001e20000100a00 */
[----:B-1----:R-:W-:Y:S01]  /*01a0*/  ULEA UR15, UR9, UR25, 0x3 ;  /* 0x00000019090f7291 */ /* 0x002fe2000f8e18ff */
[----:B------:R-:W1:Y:S01]  /*01b0*/  LDCU.128 UR36, c[0x3][0x110] ;  /* 0x00c02200ff2477ac */ /* 0x000e620008000c00 */
[----:B---3--:R-:W-:Y:S01]  /*01c0*/  IADD3 R98, P0, PT, R98, UR26, RZ ;  /* 0x0000001a62627c10 */ /* 0x008fe2000ff1e0ff */
[----:B------:R0:W-:Y:S01]  /*01d0*/  STL.64 [R1+0x30], RZ ;  /* 0x000030ff01007387 */ /* 0x0001e20000100a00 */
[----:B------:R-:W-:-:S03]  /*01e0*/  ULEA UR14, UR10, UR25, 0x3 ;  /* 0x000000190a0e7291 */ /* 0x000fc6000f8e18ff */
[----:B------:R0:W-:Y:S01]  /*01f0*/  STL.64 [R1+0x50], RZ ;  /* 0x000050ff01007387 */ /* 0x0001e20000100a00 */
[----:B------:R-:W-:Y:S01]  /*0200*/  ULEA UR13, UR11, UR25, 0x3 ;  /* 0x000000190b0d7291 */ /* 0x000fe2000f8e18ff */
[----:B------:R-:W-:Y:S01]  /*0210*/  IMAD.X R99, RZ, RZ, UR27, P0 ;  /* 0x0000001bff637e24 */ /* 0x000fe200080e06ff */
[----:B------:R-:W-:Y:S02]  /*0220*/  ULEA UR43, UR45, UR25, 0x3 ;  /* 0x000000192d2b7291 */ /* 0x000fe4000f8e18ff */
[----:B--2---:R-:W-:Y:S01]  /*0230*/  LEA R50, R50, UR25, 0x3 ;  /* 0x0000001932327c11 */ /* 0x004fe2000f8e18ff */
[----:B------:R-:W-:Y:S02]  /*0240*/  ULEA UR42, UR46, UR25, 0x3 ;  /* 0x000000192e2a7291 */ /* 0x000fe4000f8e18ff */
[----:B------:R-:W-:Y:S01]  /*0250*/  LEA R46, R51, UR25, 0x3 ;  /* 0x00000019332e7c11 */ /* 0x000fe2000f8e18ff */
[----:B------:R-:W-:Y:S02]  /*0260*/  ULEA UR40, UR8, UR25, 0x3 ;  /* 0x0000001908287291 */ /* 0x000fe4000f8e18ff */
[----:B----4-:R-:W-:Y:S01]  /*0270*/  LEA R48, R48, UR25, 0x3 ;  /* 0x0000001930307c11 */ /* 0x010fe2000f8e18ff */
[----:B------:R-:W-:-:S02]  /*0280*/  ULEA UR12, UR4, UR25, 0x3 ;  /* 0x00000019040c7291 */ /* 0x000fc4000f8e18ff */
[----:B------:R-:W-:Y:S01]  /*0290*/  LEA R49, R49, UR25, 0x3 ;  /* 0x0000001931317c11 */ /* 0x000fe2000f8e18ff */
[----:B------:R-:W-:Y:S01]  /*02a0*/  ULEA UR11, UR5, UR25, 0x3 ;  /* 0x00000019050b7291 */ /* 0x000fe2000f8e18ff */
[----:B------:R-:W5:Y:S01]  /*02b0*/  LDG.E.64 R16, desc[UR72][R2.64] ;  /* 0x0000004802107981 */ /* 0x000f62000c1e1b00 */
[----:B------:R-:W-:Y:S02]  /*02c0*/  ULEA UR10, UR6, UR25, 0x3 ;  /* 0x00000019060a7291 */ /* 0x000fe4000f8e18ff */
[----:B------:R-:W-:Y:S01]  /*02d0*/  ULEA UR9, UR7, UR25, 0x3 ;  /* 0x0000001907097291 */ /* 0x000fe2000f8e18ff */
[----:B------:R-:W5:Y:S01]  /*02e0*/  LDG.E.64 R54, desc[UR72][R2.64+0x8] ;  /* 0x0000084802367981 */ /* 0x000f62000c1e1b00 */
[----:B------:R-:W-:Y:S02]  /*02f0*/  ULEA UR44, UR44, UR25, 0x3 ;  /* 0x000000192c2c7291 */ /* 0x000fe4000f8e18ff */
[----:B------:R-:W-:Y:S01]  /*0300*/  ULEA UR41, UR47, UR25, 0x3 ;  /* 0x000000192f297291 */ /* 0x000fe2000f8e18ff */
[----:B------:R-:W5:Y:S01]  /*0310*/  LDG.E.64 R8, desc[UR72][R2.64+0x10] ;  /* 0x0000104802087981 */ /* 0x000f62000c1e1b00 */
[----:B------:R-:W-:-:S02]  /*0320*/  ULEA UR8, UR20, UR25, 0x3 ;  /* 0x0000001914087291 */ /* 0x000fc4000f8e18ff */
[----:B------:R-:W-:Y:S01]  /*0330*/  ULEA UR7, UR21, UR25, 0x3 ;  /* 0x0000001915077291 */ /* 0x000fe2000f8e18ff */
[----:B------:R2:W5:Y:S01]  /*0340*/  LDG.E.64 R10, desc[UR72][R2.64+0x18] ;  /* 0x00001848020a7981 */ /* 0x000562000c1e1b00 */
[----:B------:R-:W-:Y:S01]  /*0350*/  ULEA UR6, UR22, UR25, 0x3 ;  /* 0x0000001916067291 */ /* 0x000fe2000f8e18ff */
[----:B------:R-:W-:Y:S01]  /*0360*/  CS2R R100, SRZ ;  /* 0x0000000000647805 */ /* 0x000fe2000001ff00 */
[----:B------:R-:W-:Y:S01]  /*0370*/  ULEA UR5, UR23, UR25, 0x3 ;  /* 0x0000001917057291 */ /* 0x000fe2000f8e18ff */
[----:B------:R-:W-:Y:S01]  /*0380*/  CS2R R56, SRZ ;  /* 0x0000000000387805 */ /* 0x000fe2000001ff00 */
[----:B------:R-:W-:Y:S01]  /*0390*/  ULEA UR4, UR16, UR25, 0x3 ;  /* 0x0000001910047291 */ /* 0x000fe2000f8e18ff */
[----:B------:R-:W-:Y:S01]  /*03a0*/  CS2R R60, SRZ ;  /* 0x00000000003c7805 */ /* 0x000fe2000001ff00 */
[----:B------:R-:W-:Y:S01]  /*03b0*/  ULEA UR45, UR17, UR25, 0x3 ;  /* 0x00000019112d7291 */ /* 0x000fe2000f8e18ff */
[----:B------:R-:W-:Y:S01]  /*03c0*/  IMAD.MOV.U32 R0, RZ, RZ, RZ ;  /* 0x000000ffff007224 */ /* 0x000fe200078e00ff */
[----:B------:R-:W-:Y:S01]  /*03d0*/  ULEA UR46, UR18, UR25, 0x3 ;  /* 0x00000019122e7291 */ /* 0x000fe2000f8e18ff */
[----:B--2---:R-:W-:Y:S01]  /*03e0*/  CS2R R2, SRZ ;  /* 0x0000000000027805 */ /* 0x004fe2000001ff00 */
[----:B------:R-:W-:Y:S01]  /*03f0*/  ULEA UR48, UR19, UR25, 0x3 ;  /* 0x0000001913307291 */ /* 0x000fe2000f8e18ff */
[----:B------:R-:W-:Y:S01]  /*0400*/  CS2R R32, SRZ ;  /* 0x0000000000207805 */ /* 0x000fe2000001ff00 */
[----:B------:R-:W2:Y:S01]  /*0410*/  LDCU.128 UR16, c[0x3][0xc0] ;  /* 0x00c01800ff1077ac */ /* 0x000ea20008000c00 */
[----:B------:R-:W-:Y:S01]  /*0420*/  IMAD.MOV.U32 R95, RZ, RZ, RZ ;  /* 0x000000ffff5f7224 */ /* 0x000fe200078e00ff */
[----:B------:R-:W-:Y:S01]  /*0430*/  CS2R R58, SRZ ;  /* 0x00000000003a7805 */ /* 0x000fe2000001ff00 */
[----:B------:R-:W-:Y:S01]  /*0440*/  IMAD.MOV.U32 R102, RZ, RZ, RZ ;  /* 0x000000ffff667224 */ /* 0x000fe200078e00ff */
[----:B------:R-:W3:Y:S01]  /*0450*/  LDCU.128 UR20, c[0x3][0xd0] ;  /* 0x00c01a00ff1477ac */ /* 0x000ee20008000c00 */
[----:B------:R-:W-:-:S02]  /*0460*/  CS2R R30, SRZ ;  /* 0x00000000001e7805 */ /* 0x000fc4000001ff00 */
[----:B------:R-:W-:Y:S02]  /*0470*/  CS2R R34, SRZ ;  /* 0x0000000000227805 */ /* 0x000fe4000001ff00 */
[----:B------:R-:W-:Y:S01]  /*0480*/  CS2R R96, SRZ ;  /* 0x0000000000607805 */ /* 0x000fe2000001ff00 */
[----:B------:R-:W4:Y:S01]  /*0490*/  LDCU.128 UR24, c[0x3][0xe0] ;  /* 0x00c01c00ff1877ac */ /* 0x000f220008000c00 */
[----:B------:R-:W-:Y:S01]  /*04a0*/  IMAD.MOV.U32 R51, RZ, RZ, RZ ;  /* 0x000000ffff337224 */ /* 0x000fe200078e00ff */
[----:B------:R-:W-:Y:S02]  /*04b0*/  CS2R R28, SRZ ;  /* 0x00000000001c7805 */ /* 0x000fe4000001ff00 */
[----:B------:R-:W-:Y:S02]  /*04c0*/  CS2R R36, SRZ ;  /* 0x0000000000247805 */ /* 0x000fe4000001ff00 */
[----:B------:R-:W-:Y:S02]  /*04d0*/  CS2R R62, SRZ ;  /* 0x00000000003e7805 */ /* 0x000fe4000001ff00 */
[----:B------:R-:W-:-:S02]  /*04e0*/  CS2R R52, SRZ ;  /* 0x0000000000347805 */ /* 0x000fc4000001ff00 */
[----:B------:R-:W-:Y:S02]  /*04f0*/  CS2R R38, SRZ ;  /* 0x0000000000267805 */ /* 0x000fe4000001ff00 */
[----:B------:R-:W-:Y:S01]  /*0500*/  CS2R R40, SRZ ;  /* 0x0000000000287805 */ /* 0x000fe2000001ff00 */
[----:B------:R-:W-:Y:S01]  /*0510*/  IMAD.MOV.U32 R64, RZ, RZ, RZ ;  /* 0x000000ffff407224 */ /* 0x000fe200078e00ff */
[----:B------:R-:W-:Y:S02]  /*0520*/  CS2R R42, SRZ ;  /* 0x00000000002a7805 */ /* 0x000fe4000001ff00 */
[----:B------:R-:W-:Y:S01]  /*0530*/  CS2R R44, SRZ ;  /* 0x00000000002c7805 */ /* 0x000fe2000001ff00 */
[----:B------:R-:W-:Y:S01]  /*0540*/  IMAD.MOV.U32 R47, RZ, RZ, RZ ;  /* 0x000000ffff2f7224 */ /* 0x000fe200078e00ff */
[----:B--2---:R-:W-:Y:S01]  /*0550*/  UIADD3 UR71, UPT, UPT, -UR16, 0x40, URZ ;  /* 0x0000004010477890 */ /* 0x004fe2000fffe1ff */
[----:B------:R-:W-:Y:S01]  /*0560*/  IMAD.MOV.U32 R19, RZ, RZ, R98 ;  /* 0x000000ffff137224 */ /* 0x000fe200078e0062 */
[----:B------:R-:W-:Y:S01]  /*0570*/  UIADD3 UR70, UPT, UPT, -UR17, 0x40, URZ ;  /* 0x0000004011467890 */ /* 0x000fe2000fffe1ff */
[----:B------:R-:W-:Y:S01]  /*0580*/  IMAD.MOV.U32 R12, RZ, RZ, R99 ;  /* 0x000000ffff0c7224 */ /* 0x000fe200078e0063 */
[----:B------:R-:W-:-:S02]  /*0590*/  UIADD3 UR69, UPT, UPT, -UR18, 0x40, URZ ;  /* 0x0000004012457890 */ /* 0x000fc4000fffe1ff */
[----:B------:R-:W-:Y:S02]  /*05a0*/  UIADD3 UR68, UPT, UPT, -UR19, 0x40, URZ ;  /* 0x0000004013447890 */ /* 0x000fe4000fffe1ff */
[----:B---3--:R-:W-:Y:S02]  /*05b0*/  UIADD3 UR67, UPT, UPT, -UR20, 0x40, URZ ;  /* 0x0000004014437890 */ /* 0x008fe4000fffe1ff */
[----:B------:R-:W-:Y:S02]  /*05c0*/  UIADD3 UR66, UPT, UPT, -UR21, 0x40, URZ ;  /* 0x0000004015427890 */ /* 0x000fe4000fffe1ff */
[----:B------:R-:W-:Y:S02]  /*05d0*/  UIADD3 UR65, UPT, UPT, -UR22, 0x40, URZ ;  /* 0x0000004016417890 */ /* 0x000fe4000fffe1ff */
[----:B------:R-:W-:Y:S02]  /*05e0*/  UIADD3 UR64, UPT, UPT, -UR23, 0x40, URZ ;  /* 0x0000004017407890 */ /* 0x000fe4000fffe1ff */
[----:B----4-:R-:W-:-:S02]  /*05f0*/  UIADD3 UR63, UPT, UPT, -UR24, 0x40, URZ ;  /* 0x00000040183f7890 */ /* 0x010fc4000fffe1ff */
[----:B------:R-:W-:Y:S02]  /*0600*/  UIADD3 UR62, UPT, UPT, -UR25, 0x40, URZ ;  /* 0x00000040193e7890 */ /* 0x000fe4000fffe1ff */
[----:B------:R-:W-:Y:S02]  /*0610*/  UIADD3 UR61, UPT, UPT, -UR26, 0x40, URZ ;  /* 0x000000401a3d7890 */ /* 0x000fe4000fffe1ff */
[----:B------:R-:W-:Y:S02]  /*0620*/  UIADD3 UR60, UPT, UPT, -UR27, 0x40, URZ ;  /* 0x000000401b3c7890 */ /* 0x000fe4000fffe1ff */
[----:B------:R-:W-:Y:S02]  /*0630*/  UIADD3 UR59, UPT, UPT, -UR28, 0x40, URZ ;  /* 0x000000401c3b7890 */ /* 0x000fe4000fffe1ff */
[----:B------:R-:W-:Y:S02]  /*0640*/  UIADD3 UR58, UPT, UPT, -UR29, 0x40, URZ ;  /* 0x000000401d3a7890 */ /* 0x000fe4000fffe1ff */
[----:B------:R-:W-:-:S02]  /*0650*/  UIADD3 UR57, UPT, UPT, -UR30, 0x40, URZ ;  /* 0x000000401e397890 */ /* 0x000fc4000fffe1ff */
[----:B------:R-:W-:Y:S02]  /*0660*/  UIADD3 UR56, UPT, UPT, -UR31, 0x40, URZ ;  /* 0x000000401f387890 */ /* 0x000fe4000fffe1ff */
[----:B------:R-:W-:Y:S02]  /*0670*/  UIADD3 UR55, UPT, UPT, -UR32, 0x40, URZ ;  /* 0x0000004020377890 */ /* 0x000fe4000fffe1ff */
[----:B------:R-:W-:Y:S02]  /*0680*/  UIADD3 UR54, UPT, UPT, -UR33, 0x40, URZ ;  /* 0x0000004021367890 */ /* 0x000fe4000fffe1ff */
[----:B------:R-:W-:Y:S02]  /*0690*/  UIADD3 UR53, UPT, UPT, -UR34, 0x40, URZ ;  /* 0x0000004022357890 */ /* 0x000fe4000fffe1ff */
[----:B------:R-:W-:Y:S02]  /*06a0*/  UIADD3 UR52, UPT, UPT, -UR35, 0x40, URZ ;  /* 0x0000004023347890 */ /* 0x000fe4000fffe1ff */
[----:B-1----:R-:W-:-:S02]  /*06b0*/  UIADD3 UR51, UPT, UPT, -UR36, 0x40, URZ ;  /* 0x0000004024337890 */ /* 0x002fc4000fffe1ff */
[----:B------:R-:W-:Y:S02]  /*06c0*/  UIADD3 UR50, UPT, UPT, -UR37, 0x40, URZ ;  /* 0x0000004025327890 */ /* 0x000fe4000fffe1ff */
[----:B------:R-:W-:Y:S02]  /*06d0*/  UIADD3 UR49, UPT, UPT, -UR38, 0x40, URZ ;  /* 0x0000004026317890 */ /* 0x000fe4000fffe1ff */
[----:B------:R-:W-:Y:S01]  /*06e0*/  UIADD3 UR47, UPT, UPT, -UR39, 0x40, URZ ;  /* 0x00000040272f7890 */ /* 0x000fe2000fffe1ff */
[----:B0-----:R-:W-:-:S11]  /*06f0*/  UMOV UR76, URZ ;  /* 0x000000ff004c7c82 */ /* 0x001fd60008000000 */
.L_x_0:
[----:B--2--5:R-:W-:Y:S02]  /*0700*/  LOP3.LUT R20, R36, R41, R54, 0x96, !PT ;  /* 0x0000002924147212 */ /* 0x024fe400078e9636 */
[----:B------:R-:W-:Y:S02]  /*0710*/  LOP3.LUT R25, R39, R38, R55, 0x96, !PT ;  /* 0x0000002627197212 */ /* 0x000fe400078e9637 */
[----:B------:R-:W-:Y:S02]  /*0720*/  LOP3.LUT R14, R0, R2, R19, 0x96, !PT ;  /* 0x00000002000e7212 */ /* 0x000fe400078e9613 */
[----:B------:R-:W-:Y:S02]  /*0730*/  LOP3.LUT R13, R3, R33, R12, 0x96, !PT ;  /* 0x00000021030d7212 */ /* 0x000fe400078e960c */
[----:B------:R-:W-:Y:S02]  /*0740*/  LOP3.LUT R20, R62, R20, R53, 0x96, !PT ;  /* 0x000000143e147212 */ /* 0x000fe400078e9635 */
[----:B------:R-:W-:-:S02]  /*0750*/  LOP3.LUT R25, R61, R25, R52, 0x96, !PT ;  /* 0x000000193d197212 */ /* 0x000fc400078e9634 */
[----:B------:R-:W-:Y:S02]  /*0760*/  LOP3.LUT R14, R100, R14, R57, 0x96, !PT ;  /* 0x0000000e640e7212 */ /* 0x000fe400078e9639 */
[----:B------:R-:W-:Y:S02]  /*0770*/  LOP3.LUT R13, R101, R13, R60, 0x96, !PT ;  /* 0x0000000d650d7212 */ /* 0x000fe400078e963c */
[----:B------:R-:W-:Y:S02]  /*0780*/  SHF.L.W.U32.HI R5, R25, 0x1, R20 ;  /* 0x0000000119057819 */ /* 0x000fe40000010e14 */
[----:B------:R-:W-:Y:S02]  /*0790*/  LOP3.LUT R18, R28, R37, R8, 0x96, !PT ;  /* 0x000000251c127212 */ /* 0x000fe400078e9608 */
[----:B------:R-:W-:Y:S02]  /*07a0*/  LOP3.LUT R15, R29, R34, R9, 0x96, !PT ;  /* 0x000000221d0f7212 */ /* 0x000fe400078e9609 */
[----:B------:R-:W-:-:S02]  /*07b0*/  SHF.L.W.U32.HI R6, R14, 0x1, R13 ;  /* 0x000000010e067819 */ /* 0x000fc40000010e0d */
[----:B------:R-:W-:Y:S02]  /*07c0*/  LOP3.LUT R21, R5, R14, RZ, 0x3c, !PT ;  /* 0x0000000e05157212 */ /* 0x000fe400078e3cff */
[----:B------:R-:W-:Y:S02]  /*07d0*/  SHF.L.W.U32.HI R7, R13, 0x1, R14 ;  /* 0x000000010d077819 */ /* 0x000fe40000010e0e */
[----:B------:R-:W-:Y:S02]  /*07e0*/  SHF.L.W.U32.HI R4, R20, 0x1, R25 ;  /* 0x0000000114047819 */ /* 0x000fe40000010e19 */
[----:B------:R-:W-:Y:S02]  /*07f0*/  LOP3.LUT R14, R42, R47, R16, 0x96, !PT ;  /* 0x0000002f2a0e7212 */ /* 0x000fe400078e9610 */
[----:B------:R-:W-:Y:S02]  /*0800*/  LOP3.LUT R18, R96, R18, R51, 0x96, !PT ;  /* 0x0000001260127212 */ /* 0x000fe400078e9633 */
[----:B------:R-:W-:-:S02]  /*0810*/  LOP3.LUT R15, R97, R15, R58, 0x96, !PT ;  /* 0x0000000f610f7212 */ /* 0x000fc400078e963a */
[----:B------:R-:W-:Y:S02]  /*0820*/  LOP3.LUT R27, R45, R44, R17, 0x96, !PT ;  /* 0x0000002c2d1b7212 */ /* 0x000fe400078e9611 */
[----:B------:R-:W-:Y:S02]  /*0830*/  LOP3.LUT R65, R30, R35, R10, 0x96, !PT ;  /* 0x000000231e417212 */ /* 0x000fe400078e960a */
[----:B------:R-:W-:Y:S02]  /*0840*/  LOP3.LUT R66, R31, R32, R11, 0x96, !PT ;  /* 0x000000201f427212 */ /* 0x000fe400078e960b */
[----:B------:R-:W-:Y:S02]  /*0850*/  LOP3.LUT R22, R4, R13, RZ, 0x3c, !PT ;  /* 0x0000000d04167212 */ /* 0x000fe400078e3cff */
[----:B------:R-:W-:Y:S02]  /*0860*/  LOP3.LUT R14, R63, R14, R40, 0x96, !PT ;  /* 0x0000000e3f0e7212 */ /* 0x000fe400078e9628 */
[----:B------:R-:W-:-:S02]  /*0870*/  SHF.L.W.U32.HI R5, R15, 0x1, R18 ;  /* 0x000000010f057819 */ /* 0x000fc40000010e12 */
[----:B------:R-:W-:Y:S02]  /*0880*/  LOP3.LUT R27, R64, R27, R43, 0x96, !PT ;  /* 0x0000001b401b7212 */ /* 0x000fe400078e962b */
[----:B------:R-:W-:Y:S02]  /*0890*/  LOP3.LUT R65, R95, R65, R56, 0x96, !PT ;  /* 0x000000415f417212 */ /* 0x000fe400078e9638 */
[----:B------:R-:W-:Y:S02]  /*08a0*/  LOP3.LUT R66, R102, R66, R59, 0x96, !PT ;  /* 0x0000004266427212 */ /* 0x000fe400078e963b */
[----:B------:R-:W-:Y:S02]  /*08b0*/  SHF.L.W.U32.HI R4, R18, 0x1, R15 ;  /* 0x0000000112047819 */ /* 0x000fe40000010e0f */
[----:B------:R-:W-:Y:S02]  /*08c0*/  LOP3.LUT R23, R5, R14, RZ, 0x3c, !PT ;  /* 0x0000000e05177212 */ /* 0x000fe400078e3cff */
[----:B------:R-:W-:-:S02]  /*08d0*/  LOP3.LUT R70, R4, R27, RZ, 0x3c, !PT ;  /* 0x0000001b04467212 */ /* 0x000fc400078e3cff */
[----:B------:R-:W-:Y:S02]  /*08e0*/  SHF.L.W.U32.HI R5, R66, 0x1, R65 ;  /* 0x0000000142057819 */ /* 0x000fe40000010e41 */
[----:B------:R-:W-:Y:S02]  /*08f0*/  SHF.L.W.U32.HI R4, R65, 0x1, R66 ;  /* 0x0000000141047819 */ /* 0x000fe40000010e42 */
[----:B------:R-:W-:Y:S02]  /*0900*/  SHF.L.W.U32.HI R13, R14, 0x1, R27 ;  /* 0x000000010e0d7819 */ /* 0x000fe40000010e1b */
[----:B------:R-:W-:Y:S02]  /*0910*/  SHF.L.W.U32.HI R14, R27, 0x1, R14 ;  /* 0x000000011b0e7819 */ /* 0x000fe40000010e0e */
[----:B------:R-:W-:Y:S02]  /*0920*/  LOP3.LUT R69, R5, R20, RZ, 0x3c, !PT ;  /* 0x0000001405457212 */ /* 0x000fe400078e3cff */
[----:B------:R-:W-:-:S02]  /*0930*/  LOP3.LUT R68, R4, R25, RZ, 0x3c, !PT ;  /* 0x0000001904447212 */ /* 0x000fc400078e3cff */
[----:B------:R-:W-:Y:S02]  /*0940*/  LOP3.LUT R67, R7, R18, RZ, 0x3c, !PT ;  /* 0x0000001207437212 */ /* 0x000fe400078e3cff */
[----:B------:R-:W-:Y:S02]  /*0950*/  LOP3.LUT R18, R6, R15, RZ, 0x3c, !PT ;  /* 0x0000000f06127212 */ /* 0x000fe400078e3cff */
[----:B------:R-:W-:Y:S02]  /*0960*/  LOP3.LUT R65, R14, R65, RZ, 0x3c, !PT ;  /* 0x000000410e417212 */ /* 0x000fe400078e3cff */
[----:B------:R-:W-:Y:S02]  /*0970*/  LOP3.LUT R24, R36, R23, RZ, 0x3c, !PT ;  /* 0x0000001724187212 */ /* 0x000fe400078e3cff */
[-C--:B------:R-:W-:Y:S02]  /*0980*/  LOP3.LUT R16, R16, R21.reuse, RZ, 0x3c, !PT ;  /* 0x0000001510107212 */ /* 0x080fe400078e3cff */
[----:B------:R-:W-:-:S02]  /*0990*/  LOP3.LUT R4, R47, R21, RZ, 0x3c, !PT ;  /* 0x000000152f047212 */ /* 0x000fc400078e3cff */
[-C--:B------:R-:W-:Y:S02]  /*09a0*/  LOP3.LUT R6, R42, R21.reuse, RZ, 0x3c, !PT ;  /* 0x000000152a067212 */ /* 0x080fe400078e3cff */
[-C--:B------:R-:W-:Y:S02]  /*09b0*/  LOP3.LUT R14, R40, R21.reuse, RZ, 0x3c, !PT ;  /* 0x00000015280e7212 */ /* 0x080fe400078e3cff */
[----:B------:R-:W-:Y:S02]  /*09c0*/  LOP3.LUT R20, R63, R21, RZ, 0x3c, !PT ;  /* 0x000000153f147212 */ /* 0x000fe400078e3cff */
[----:B------:R-:W-:Y:S02]  /*09d0*/  LOP3.LUT R36, R37, R69, RZ, 0x3c, !PT ;  /* 0x0000004525247212 */ /* 0x000fe400078e3cff */
[----:B------:R-:W-:Y:S02]  /*09e0*/  LOP3.LUT R66, R13, R66, RZ, 0x3c, !PT ;  /* 0x000000420d427212 */ /* 0x000fe400078e3cff */
[----:B------:R-:W-:-:S02]  /*09f0*/  LOP3.LUT R17, R17, R22, RZ, 0x3c, !PT ;  /* 0x0000001611117212 */ /* 0x000fc400078e3cff */
[-C--:B------:R-:W-:Y:S02]  /*0a00*/  LOP3.LUT R5, R44, R22.reuse, RZ, 0x3c, !PT ;  /* 0x000000162c057212 */ /* 0x080fe400078e3cff */
[-C--:B------:R-:W-:Y:S01]  /*0a10*/  LOP3.LUT R7, R45, R22.reuse, RZ, 0x3c, !PT ;  /* 0x000000162d077212 */ /* 0x080fe200078e3cff */
[----:B------:R-:W-:Y:S01]  /*0a20*/  STL.64 [R1], R16 ;  /* 0x0000001001007387 */ /* 0x000fe20000100a00 */
[-C--:B------:R-:W-:Y:S02]  /*0a30*/  LOP3.LUT R15, R43, R22.reuse, RZ, 0x3c, !PT ;  /* 0x000000162b0f7212 */ /* 0x080fe400078e3cff */
[----:B------:R-:W-:Y:S01]  /*0a40*/  LOP3.LUT R21, R64, R22, RZ, 0x3c, !PT ;  /* 0x0000001640157212 */ /* 0x000fe200078e3cff */
[----:B------:R0:W-:Y:S01]  /*0a50*/  STL.64 [R1+0x28], R4 ;  /* 0x0000280401007387 */ /* 0x0001e20000100a00 */
[----:B------:R-:W-:Y:S02]  /*0a60*/  LOP3.LUT R37, R34, R68, RZ, 0x3c, !PT ;  /* 0x0000004422257212 */ /* 0x000fe400078e3cff */
[----:B------:R-:W-:Y:S01]  /*0a70*/  LOP3.LUT R22, R41, R23, RZ, 0x3c, !PT ;  /* 0x0000001729167212 */ /* 0x000fe200078e3cff */
[----:B------:R1:W-:Y:S01]  /*0a80*/  STL.64 [R1+0x50], R6 ;  /* 0x0000500601007387 */ /* 0x0003e20000100a00 */
[----:B------:R-:W-:-:S02]  /*0a90*/  LOP3.LUT R34, R35, R67, RZ, 0x3c, !PT ;  /* 0x0000004323227212 */ /* 0x000fc400078e3cff */
[-C--:B------:R-:W-:Y:S01]  /*0aa0*/  LOP3.LUT R54, R54, R23.reuse, RZ, 0x3c, !PT ;  /* 0x0000001736367212 */ /* 0x080fe200078e3cff */
[----:B------:R-:W-:Y:S01]  /*0ab0*/  STL.64 [R1+0x78], R14 ;  /* 0x0000780e01007387 */ /* 0x000fe20000100a00 */
[-C--:B------:R-:W-:Y:S02]  /*0ac0*/  LOP3.LUT R26, R53, R23.reuse, RZ, 0x3c, !PT ;  /* 0x00000017351a7212 */ /* 0x080fe400078e3cff */
[----:B------:R-:W-:Y:S01]  /*0ad0*/  LOP3.LUT R62, R62, R23, RZ, 0x3c, !PT ;  /* 0x000000173e3e7212 */ /* 0x000fe200078e3cff */
[----:B------:R-:W-:Y:S01]  /*0ae0*/  STL.64 [R1+0xa0], R20 ;  /* 0x0000a01401007387 */ /* 0x000fe20000100a00 */
[-C--:B------:R-:W-:Y:S02]  /*0af0*/  LOP3.LUT R11, R11, R18.reuse, RZ, 0x3c, !PT ;  /* 0x000000120b0b7212 */ /* 0x080fe400078e3cff */
[-C--:B------:R-:W-:Y:S01]  /*0b00*/  LOP3.LUT R35, R32, R18.reuse, RZ, 0x3c, !PT ;  /* 0x0000001220237212 */ /* 0x080fe200078e3cff */
[----:B------:R-:W-:Y:S01]  /*0b10*/  STL.64 [R1+0x38], R36 ;  /* 0x0000382401007387 */ /* 0x000fe20000100a00 */
[----:B------:R-:W-:-:S02]  /*0b20*/  LOP3.LUT R31, R31, R18, RZ, 0x3c, !PT ;  /* 0x000000121f1f7212 */ /* 0x000fc400078e3cff */
[-C--:B------:R-:W-:Y:S01]  /*0b30*/  LOP3.LUT R41, R59, R18.reuse, RZ, 0x3c, !PT ;  /* 0x000000123b297212 */ /* 0x080fe200078e3cff */
[----:B------:R-:W-:Y:S01]  /*0b40*/  STL.64 [R1+0x40], R34 ;  /* 0x0000402201007387 */ /* 0x000fe20000100a00 */
[----:B------:R-:W-:Y:S02]  /*0b50*/  LOP3.LUT R43, R102, R18, RZ, 0x3c, !PT ;  /* 0x00000012662b7212 */ /* 0x000fe400078e3cff */
[-C--:B------:R-:W-:Y:S02]  /*0b60*/  LOP3.LUT R23, R38, R70.reuse, RZ, 0x3c, !PT ;  /* 0x0000004626177212 */ /* 0x080fe400078e3cff */
[-C--:B------:R-:W-:Y:S02]  /*0b70*/  LOP3.LUT R25, R39, R70.reuse, RZ, 0x3c, !PT ;  /* 0x0000004627197212 */ /* 0x080fe400078e3cff */
[----:B------:R-:W-:Y:S01]  /*0b80*/  LOP3.LUT R27, R52, R70, RZ, 0x3c, !PT ;  /* 0x00000046341b7212 */ /* 0x000fe200078e3cff */
[----:B------:R-:W-:Y:S01]  /*0b90*/  STL.64 [R1+0x30], R22 ;  /* 0x0000301601007387 */ /* 0x000fe20000100a00 */
[----:B------:R-:W-:-:S02]  /*0ba0*/  LOP3.LUT R18, R19, R65, RZ, 0x3c, !PT ;  /* 0x0000004113127212 */ /* 0x000fc400078e3cff */
[-C--:B------:R-:W-:Y:S01]  /*0bb0*/  LOP3.LUT R55, R55, R70.reuse, RZ, 0x3c, !PT ;  /* 0x0000004637377212 */ /* 0x080fe200078e3cff */
[----:B------:R-:W-:Y:S01]  /*0bc0*/  STL.64 [R1+0x58], R24 ;  /* 0x0000581801007387 */ /* 0x000fe20000100a00 */
[----:B------:R-:W-:Y:S02]  /*0bd0*/  LOP3.LUT R63, R61, R70, RZ, 0x3c, !PT ;  /* 0x000000463d3f7212 */ /* 0x000fe400078e3cff */
[-C--:B------:R-:W-:Y:S01]  /*0be0*/  LOP3.LUT R8, R8, R69.reuse, RZ, 0x3c, !PT ;  /* 0x0000004508087212 */ /* 0x080fe200078e3cff */
[----:B------:R-:W-:Y:S01]  /*0bf0*/  STL.64 [R1+0x80], R26 ;  /* 0x0000801a01007387 */ /* 0x000fe20000100a00 */
[-C--:B------:R-:W-:Y:S02]  /*0c00*/  LOP3.LUT R28, R28, R69.reuse, RZ, 0x3c, !PT ;  /* 0x000000451c1c7212 */ /* 0x080fe400078e3cff */
[-C--:B------:R-:W-:Y:S01]  /*0c10*/  LOP3.LUT R38, R51, R69.reuse, RZ, 0x3c, !PT ;  /* 0x0000004533267212 */ /* 0x080fe200078e3cff */
[----:B------:R-:W-:Y:S01]  /*0c20*/  STL.64 [R1+0xa8], R62 ;  /* 0x0000a83e01007387 */ /* 0x000fe20000100a00 */
[----:B------:R-:W-:-:S02]  /*0c30*/  LOP3.LUT R96, R96, R69, RZ, 0x3c, !PT ;  /* 0x0000004560607212 */ /* 0x000fc400078e3cff */
[-C--:B------:R-:W-:Y:S01]  /*0c40*/  LOP3.LUT R9, R9, R68.reuse, RZ, 0x3c, !PT ;  /* 0x0000004409097212 */ /* 0x080fe200078e3cff */
[----:B------:R-:W-:Y:S01]  /*0c50*/  STL.64 [R1+0x8], R54 ;  /* 0x0000083601007387 */ /* 0x000fe20000100a00 */
[-C--:B------:R-:W-:Y:S02]  /*0c60*/  LOP3.LUT R29, R29, R68.reuse, RZ, 0x3c, !PT ;  /* 0x000000441d1d7212 */ /* 0x080fe400078e3cff */
[-C--:B------:R-:W-:Y:S01]  /*0c70*/  LOP3.LUT R39, R58, R68.reuse, RZ, 0x3c, !PT ;  /* 0x000000443a277212 */ /* 0x080fe200078e3cff */
[----:B------:R2:W-:Y:S01]  /*0c80*/  STL.64 [R1+0x10], R8 ;  /* 0x0000100801007387 */ /* 0x0005e20000100a00 */
[----:B------:R-:W-:Y:S02]  /*0c90*/  LOP3.LUT R97, R97, R68, RZ, 0x3c, !PT ;  /* 0x0000004461617212 */ /* 0x000fe400078e3cff */
[-C--:B------:R-:W-:Y:S01]  /*0ca0*/  LOP3.LUT R10, R10, R67.reuse, RZ, 0x3c, !PT ;  /* 0x000000430a0a7212 */ /* 0x080fe200078e3cff */
        /* <DEDUP_REMOVED lines=9> */
[----:B------:R3:W-:Y:S01]  /*0d40*/  STL.64 [R1+0x18], R10 ;  /* 0x0000180a01007387 */ /* 0x0007e20000100a00 */
[----:B------:R-:W-:-:S02]  /*0d50*/  LOP3.LUT R100, R100, R65, RZ, 0x3c, !PT ;  /* 0x0000004164647212 */ /* 0x000fc400078e3cff */
[-C--:B------:R-:W-:Y:S01]  /*0d60*/  LOP3.LUT R19, R12, R66.reuse, RZ, 0x3c, !PT ;  /* 0x000000420c137212 */ /* 0x080fe200078e3cff */
[----:B------:R-:W-:Y:S01]  /*0d70*/  STL.64 [R1+0x68], R30 ;  /* 0x0000681e01007387 */ /* 0x000fe20000100a00 */
[-C--:B------:R-:W-:Y:S02]  /*0d80*/  LOP3.LUT R33, R33, R66.reuse, RZ, 0x3c, !PT ;  /* 0x0000004221217212 */ /* 0x080fe400078e3cff */
[-C--:B------:R-:W-:Y:S01]  /*0d90*/  LOP3.LUT R45, R3, R66.reuse, RZ, 0x3c, !PT ;  /* 0x00000042032d7212 */ /* 0x080fe200078e3cff */
[----:B------:R-:W-:Y:S01]  /*0da0*/  STL.64 [R1+0x90], R40 ;  /* 0x0000902801007387 */ /* 0x000fe20000100a00 */
[-C--:B------:R-:W-:Y:S02]  /*0db0*/  LOP3.LUT R53, R60, R66.reuse, RZ, 0x3c, !PT ;  /* 0x000000423c357212 */ /* 0x080fe400078e3cff */
[----:B------:R-:W-:Y:S01]  /*0dc0*/  LOP3.LUT R101, R101, R66, RZ, 0x3c, !PT ;  /* 0x0000004265657212 */ /* 0x000fe200078e3cff */
[----:B------:R-:W-:Y:S04]  /*0dd0*/  STL.64 [R1+0xb8], R42 ;  /* 0x0000b82a01007387 */ /* 0x000fe80000100a00 */
[----:B------:R-:W-:Y:S04]  /*0de0*/  STL.64 [R1+0x20], R18 ;  /* 0x0000201201007387 */ /* 0x000fe80000100a00 */
[----:B------:R-:W-:Y:S04]  /*0df0*/  STL.64 [R1+0x48], R32 ;  /* 0x0000482001007387 */ /* 0x000fe80000100a00 */
[----:B------:R-:W-:Y:S04]  /*0e00*/  STL.64 [R1+0x70], R44 ;  /* 0x0000702c01007387 */ /* 0x000fe80000100a00 */
[----:B------:R-:W-:Y:S04]  /*0e10*/  STL.64 [R1+0x98], R52 ;  /* 0x0000983401007387 */ /* 0x000fe80000100a00 */
[----:B------:R-:W-:Y:S04]  /*0e20*/  STL.64 [R1+0xc0], R100 ;  /* 0x0000c06401007387 */ /* 0x000fe80000100a00 */
[----:B------:R-:W4:Y:S01]  /*0e30*/  LDL.64 R2, [R50] ;  /* 0x0000000032027983 */ /* 0x000f220000100a00 */
[----:B0-----:R-:W-:-:S02]  /*0e40*/  SHF.L.U32 R5, R54, UR16, RZ ;  /* 0x0000001036057c19 */ /* 0x001fc400080006ff */
[C-C-:B------:R-:W-:Y:S02]  /*0e50*/  SHF.R.U64 R0, R54.reuse, UR71, R55.reuse ;  /* 0x0000004736007c19 */ /* 0x140fe40008001237 */
[--C-:B-1----:R-:W-:Y:S02]  /*0e60*/  SHF.L.U64.HI R7, R54, UR16, R55.reuse ;  /* 0x0000001036077c19 */ /* 0x102fe40008010237 */
[----:B------:R-:W-:Y:S02]  /*0e70*/  LOP3.LUT R6, R0, R5, RZ, 0xfc, !PT ;  /* 0x0000000500067212 */ /* 0x000fe400078efcff */
[----:B------:R-:W-:-:S04]  /*0e80*/  SHF.R.U32.HI R4, RZ, UR71, R55 ;  /* 0x00000047ff047c19 */ /* 0x000fc80008011637 */
[----:B------:R-:W-:-:S05]  /*0e90*/  LOP3.LUT R7, R4, R7, RZ, 0xfc, !PT ;  /* 0x0000000704077212 */ /* 0x000fca00078efcff */
[----:B------:R0:W-:Y:S01]  /*0ea0*/  STL.64 [R50], R6 ;  /* 0x0000000632007387 */ /* 0x0001e20000100a00 */
[C---:B----4-:R-:W-:Y:S02]  /*0eb0*/  SHF.L.U32 R5, R2.reuse, UR17, RZ ;  /* 0x0000001102057c19 */ /* 0x050fe400080006ff */
[C-C-:B------:R-:W-:Y:S02]  /*0ec0*/  SHF.R.U64 R0, R2.reuse, UR70, R3.reuse ;  /* 0x0000004602007c19 */ /* 0x140fe40008001203 */
[--C-:B------:R-:W-:Y:S02]  /*0ed0*/  SHF.L.U64.HI R2, R2, UR17, R3.reuse ;  /* 0x0000001102027c19 */ /* 0x100fe40008010203 */
[----:B------:R-:W-:Y:S02]  /*0ee0*/  SHF.R.U32.HI R3, RZ, UR70, R3 ;  /* 0x00000046ff037c19 */ /* 0x000fe40008011603 */
[----:B--2---:R-:W-:Y:S02]  /*0ef0*/  LOP3.LUT R8, R0, R5, RZ, 0xfc, !PT ;  /* 0x0000000500087212 */ /* 0x004fe400078efcff */
[----:B------:R-:W-:Y:S01]  /*0f00*/  LOP3.LUT R9, R3, R2, RZ, 0xfc, !PT ;  /* 0x0000000203097212 */ /* 0x000fe200078efcff */
[----:B------:R-:W3:Y:S04]  /*0f10*/  LDL.64 R4, [R46] ;  /* 0x000000002e047983 */ /* 0x000ee80000100a00 */
[----:B------:R1:W-:Y:S04]  /*0f20*/  STL.64 [R46], R8 ;  /* 0x000000082e007387 */ /* 0x0003e80000100a00 */
[----:B------:R-:W0:Y:S01]  /*0f30*/  LDL.64 R2, [R48] ;  /* 0x0000000030027983 */ /* 0x000e220000100a00 */
[----:B---3--:R-:W-:-:S02]  /*0f40*/  SHF.L.U32 R11, R4, UR18, RZ ;  /* 0x00000012040b7c19 */ /* 0x008fc400080006ff */
[C-C-:B------:R-:W-:Y:S02]  /*0f50*/  SHF.R.U64 R10, R4.reuse, UR69, R5.reuse ;  /* 0x00000045040a7c19 */ /* 0x140fe40008001205 */
[--C-:B------:R-:W-:Y:S02]  /*0f60*/  SHF.L.U64.HI R13, R4, UR18, R5.reuse ;  /* 0x00000012040d7c19 */ /* 0x100fe40008010205 */
[----:B------:R-:W-:Y:S02]  /*0f70*/  SHF.R.U32.HI R4, RZ, UR69, R5 ;  /* 0x00000045ff047c19 */ /* 0x000fe40008011605 */
[C---:B0-----:R-:W-:Y:S02]  /*0f80*/  SHF.L.U32 R7, R2.reuse, UR19, RZ ;  /* 0x0000001302077c19 */ /* 0x041fe400080006ff */
[C-C-:B------:R-:W-:Y:S02]  /*0f90*/  SHF.R.U64 R6, R2.reuse, UR68, R3.reuse ;  /* 0x0000004402067c19 */ /* 0x140fe40008001203 */
[----:B------:R-:W-:-:S02]  /*0fa0*/  SHF.L.U64.HI R5, R2, UR19, R3 ;  /* 0x0000001302057c19 */ /* 0x000fc40008010203 */
[----:B------:R-:W-:Y:S02]  /*0fb0*/  SHF.R.U32.HI R0, RZ, UR68, R3 ;  /* 0x00000044ff007c19 */ /* 0x000fe40008011603 */
[----:B------:R-:W-:Y:S02]  /*0fc0*/  LOP3.LUT R10, R10, R11, RZ, 0xfc, !PT ;  /* 0x0000000b0a0a7212 */ /* 0x000fe400078efcff */
[----:B------:R-:W-:Y:S02]  /*0fd0*/  LOP3.LUT R11, R4, R13, RZ, 0xfc, !PT ;  /* 0x0000000d040b7212 */ /* 0x000fe400078efcff */
[----:B------:R-:W-:Y:S02]  /*0fe0*/  LOP3.LUT R6, R6, R7, RZ, 0xfc, !PT ;  /* 0x0000000706067212 */ /* 0x000fe400078efcff */
[----:B------:R-:W-:Y:S01]  /*0ff0*/  LOP3.LUT R7, R0, R5, RZ, 0xfc, !PT ;  /* 0x0000000500077212 */ /* 0x000fe200078efcff */
[----:B------:R0:W-:Y:S04]  /*1000*/  STL.64 [R48], R10 ;  /* 0x0000000a30007387 */ /* 0x0001e80000100a00 */
[----:B------:R-:W1:Y:S04]  /*1010*/  LDL.64 R2, [R49] ;  /* 0x0000000031027983 */ /* 0x000e680000100a00 */
[----:B------:R2:W-:Y:S04]  /*1020*/  STL.64 [R49], R6 ;  /* 0x0000000631007387 */ /* 0x0005e80000100a00 */
[----:B------:R-:W3:Y:S01]  /*1030*/  LDL.64 R4, [UR44] ;  /* 0x0000002cff047983 */ /* 0x000ee20008100a00 */
[----:B-1----:R-:W-:-:S02]  /*1040*/  SHF.L.U32 R9, R2, UR20, RZ ;  /* 0x0000001402097c19 */ /* 0x002fc400080006ff */
[C-C-:B------:R-:W-:Y:S02]  /*1050*/  SHF.R.U64 R8, R2.reuse, UR67, R3.reuse ;  /* 0x0000004302087c19 */ /* 0x140fe40008001203 */
[--C-:B------:R-:W-:Y:S02]  /*1060*/  SHF.L.U64.HI R13, R2, UR20, R3.reuse ;  /* 0x00000014020d7c19 */ /* 0x100fe40008010203 */
[----:B------:R-:W-:Y:S02]  /*1070*/  SHF.R.U32.HI R2, RZ, UR67, R3 ;  /* 0x00000043ff027c19 */ /* 0x000fe40008011603 */
[C---:B---3--:R-:W-:Y:S02]  /*1080*/  SHF.L.U32 R3, R4.reuse, UR21, RZ ;  /* 0x0000001504037c19 */ /* 0x048fe400080006ff */
[C-C-:B------:R-:W-:Y:S02]  /*1090*/  SHF.R.U64 R0, R4.reuse, UR66, R5.reuse ;  /* 0x0000004204007c19 */ /* 0x140fe40008001205 */
[----:B0-----:R-:W-:-:S02]  /*10a0*/  SHF.L.U64.HI R11, R4, UR21, R5 ;  /* 0x00000015040b7c19 */ /* 0x001fc40008010205 */
[----:B------:R-:W-:Y:S02]  /*10b0*/  SHF.R.U32.HI R4, RZ, UR66, R5 ;  /* 0x00000042ff047c19 */ /* 0x000fe40008011605 */
[----:B------:R-:W-:Y:S02]  /*10c0*/  LOP3.LUT R8, R8, R9, RZ, 0xfc, !PT ;  /* 0x0000000908087212 */ /* 0x000fe400078efcff */
[----:B------:R-:W-:Y:S02]  /*10d0*/  LOP3.LUT R9, R2, R13, RZ, 0xfc, !PT ;  /* 0x0000000d02097212 */ /* 0x000fe400078efcff */
[----:B--2---:R-:W-:Y:S02]  /*10e0*/  LOP3.LUT R6, R0, R3, RZ, 0xfc, !PT ;  /* 0x0000000300067212 */ /* 0x004fe400078efcff */
[----:B------:R-:W-:Y:S01]  /*10f0*/  LOP3.LUT R7, R4, R11, RZ, 0xfc, !PT ;  /* 0x0000000b04077212 */ /* 0x000fe200078efcff */
[----:B------:R0:W-:Y:S04]  /*1100*/  STL.64 [UR44], R8 ;  /* 0x00000008ff007987 */ /* 0x0001e80008100a2c */
[----:B------:R-:W2:Y:S04]  /*1110*/  LDL.64 R2, [UR43] ;  /* 0x0000002bff027983 */ /* 0x000ea80008100a00 */
[----:B------:R1:W-:Y:S04]  /*1120*/  STL.64 [UR43], R6 ;  /* 0x00000006ff007987 */ /* 0x0003e80008100a2b */
[----:B------:R-:W3:Y:S01]  /*1130*/  LDL.64 R4, [UR42] ;  /* 0x0000002aff047983 */ /* 0x000ee20008100a00 */
[----:B--2---:R-:W-:-:S02]  /*1140*/  SHF.L.U32 R11, R2, UR22, RZ ;  /* 0x00000016020b7c19 */ /* 0x004fc400080006ff */
        /* <DEDUP_REMOVED lines=9> */
[----:B-1----:R-:W-:Y:S02]  /*11e0*/  LOP3.LUT R6, R0, R3, RZ, 0xfc, !PT ;  /* 0x0000000300067212 */ /* 0x002fe400078efcff */
        /* <DEDUP_REMOVED lines=113> */
[----:B------:R-:W-:Y:S04]  /*1900*/  STL.64 [UR4], R8 ;  /* 0x00000008ff007987 */ /* 0x000fe80008100a04 */
[----:B------:R-:W2:Y:S04]  /*1910*/  LDL.64 R2, [UR45] ;  /* 0x0000002dff027983 */ /* 0x000ea80008100a00 */
[----:B------:R-:W-:Y:S04]  /*1920*/  STL.64 [UR45], R6 ;  /* 0x00000006ff007987 */ /* 0x000fe80008100a2d */
[----:B------:R-:W3:Y:S01]  /*1930*/  LDL.64 R4, [UR46] ;  /* 0x0000002eff047983 */ /* 0x000ee20008100a00 */
[----:B--2---:R-:W-:-:S02]  /*1940*/  SHF.R.U64 R12, R2, UR49, R3 ;  /* 0x00000031020c7c19 */ /* 0x004fc40008001203 */
[C-C-:B------:R-:W-:Y:S02]  /*1950*/  SHF.L.U64.HI R14, R2.reuse, UR38, R3.reuse ;  /* 0x00000026020e7c19 */ /* 0x140fe40008010203 */
[----:B------:R-:W-:Y:S02]  /*1960*/  SHF.L.U32 R13, R2, UR38, RZ ;  /* 0x00000026020d7c19 */ /* 0x000fe400080006ff */
[----:B------:R-:W-:Y:S02]  /*1970*/  SHF.R.U32.HI R3, RZ, UR49, R3 ;  /* 0x00000031ff037c19 */ /* 0x000fe40008011603 */
[C-C-:B---3--:R-:W-:Y:S02]  /*1980*/  SHF.R.U64 R0, R4.reuse, UR47, R5.reuse ;  /* 0x0000002f04007c19 */ /* 0x148fe40008001205 */
[C---:B------:R-:W-:Y:S02]  /*1990*/  SHF.L.U64.HI R10, R4.reuse, UR39, R5 ;  /* 0x00000027040a7c19 */ /* 0x040fe40008010205 */
[----:B------:R-:W-:-:S02]  /*19a0*/  SHF.L.U32 R11, R4, UR39, RZ ;  /* 0x00000027040b7c19 */ /* 0x000fc400080006ff */
[----:B------:R-:W-:Y:S02]  /*19b0*/  SHF.R.U32.HI R5, RZ, UR47, R5 ;  /* 0x0000002fff057c19 */ /* 0x000fe40008011605 */
[----:B------:R-:W-:Y:S02]  /*19c0*/  LOP3.LUT R2, R12, R13, RZ, 0xfc, !PT ;  /* 0x0000000d0c027212 */ /* 0x000fe400078efcff */
[----:B------:R-:W-:Y:S02]  /*19d0*/  LOP3.LUT R3, R3, R14, RZ, 0xfc, !PT ;  /* 0x0000000e03037212 */ /* 0x000fe400078efcff */
[----:B------:R-:W-:Y:S02]  /*19e0*/  LOP3.LUT R4, R0, R11, RZ, 0xfc, !PT ;  /* 0x0000000b00047212 */ /* 0x000fe400078efcff */
[----:B------:R-:W-:Y:S01]  /*19f0*/  LOP3.LUT R5, R5, R10, RZ, 0xfc, !PT ;  /* 0x0000000a05057212 */ /* 0x000fe200078efcff */
[----:B------:R-:W-:Y:S04]  /*1a00*/  STL.64 [UR46], R2 ;  /* 0x00000002ff007987 */ /* 0x000fe80008100a2e */
[----:B------:R0:W-:Y:S04]  /*1a10*/  STL.64 [UR48], R4 ;  /* 0x00000004ff007987 */ /* 0x0001e80008100a30 */
[----:B------:R-:W2:Y:S04]  /*1a20*/  LDL.128 R56, [R1+0x30] ;  /* 0x0000300001387983 */ /* 0x000ea80000100c00 */
[----:B------:R-:W2:Y:S04]  /*1a30*/  LDL.128 R72, [R1+0x40] ;  /* 0x0000400001487983 */ /* 0x000ea80000100c00 */
[----:B------:R-:W3:Y:S04]  /*1a40*/  LDL.64 R64, [R1+0x28] ;  /* 0x0000280001407983 */ /* 0x000ee80000100a00 */
[----:B------:R-:W4:Y:S04]  /*1a50*/  LDL.128 R52, [R1+0x50] ;  /* 0x0000500001347983 */ /* 0x000f280000100c00 */
[----:B------:R-:W4:Y:S04]  /*1a60*/  LDL.64 R62, [R1+0x70] ;  /* 0x00007000013e7983 */ /* 0x000f280000100a00 */
[----:B------:R-:W4:Y:S04]  /*1a70*/  LDL.128 R28, [R1+0x60] ;  /* 0x00006000011c7983 */ /* 0x000f280000100c00 */
[----:B------:R-:W4:Y:S04]  /*1a80*/  LDL.64 R60, [R1+0x78] ;  /* 0x00007800013c7983 */ /* 0x000f280000100a00 */
[----:B------:R-:W4:Y:S04]  /*1a90*/  LDL.128 R20, [R1+0x80] ;  /* 0x0000800001147983 */ /* 0x000f280000100c00 */
[----:B------:R-:W4:Y:S04]  /*1aa0*/  LDL.128 R12, [R1+0xa0] ;  /* 0x0000a000010c7983 */ /* 0x000f280000100c00 */
[----:B------:R-:W4:Y:S04]  /*1ab0*/  LDL.128 R16, [R1+0xb0] ;  /* 0x0000b00001107983 */ /* 0x000f280000100c00 */
[----:B------:R-:W4:Y:S04]  /*1ac0*/  LDL.64 R68, [R1+0xc0] ;  /* 0x0000c00001447983 */ /* 0x000f280000100a00 */
[----:B------:R-:W4:Y:S04]  /*1ad0*/  LDL.128 R24, [R1+0x90] ;  /* 0x0000900001187983 */ /* 0x000f280000100c00 */
[----:B0-----:R-:W4:Y:S04]  /*1ae0*/  LDL.128 R4, [R1] ;  /* 0x0000000001047983 */ /* 0x001f280000100c00 */
[----:B------:R-:W4:Y:S04]  /*1af0*/  LDL.128 R8, [R1+0x10] ;  /* 0x0000100001087983 */ /* 0x000f280000100c00 */
[----:B------:R-:W4:Y:S01]  /*1b00*/  LDL.64 R66, [R1+0x20] ;  /* 0x0000200001427983 */ /* 0x000f220000100a00 */
[----:B------:R-:W-:-:S12]  /*1b10*/  USHF.L.U32 UR74, UR76, 0x3, URZ ;  /* 0x000000034c4a7899 */ /* 0x000fd800080006ff */
[----:B------:R-:W0:Y:S01]  /*1b20*/  LDCU.64 UR74, c[0x3][UR74] ;  /* 0x00c000004a4a77ac */ /* 0x000e220008000a00 */
[----:B------:R-:W-:-:S04]  /*1b30*/  UIADD3 UR76, UPT, UPT, UR76, 0x1, URZ ;  /* 0x000000014c4c7890 */ /* 0x000fc8000fffe0ff */
[----:B------:R-:W-:Y:S01]  /*1b40*/  UISETP.NE.AND UP0, UPT, UR76, 0x18, UPT ;  /* 0x000000184c00788c */ /* 0x000fe2000bf05270 */
[----:B--2---:R-:W-:Y:S02]  /*1b50*/  LOP3.LUT R41, R56, R72, R58, 0xb4, !PT ;  /* 0x0000004838297212 */ /* 0x004fe400078eb43a */
[----:B------:R-:W-:Y:S02]  /*1b60*/  LOP3.LUT R38, R57, R73, R59, 0xb4, !PT ;  /* 0x0000004939267212 */ /* 0x000fe400078eb43b */
[----:B------:R-:W-:Y:S02]  /*1b70*/  LOP3.LUT R37, R58, R74, R72, 0xb4, !PT ;  /* 0x0000004a3a257212 */ /* 0x000fe400078eb448 */
[----:B------:R-:W-:Y:S02]  /*1b80*/  LOP3.LUT R34, R59, R75, R73, 0xb4, !PT ;  /* 0x0000004b3b227212 */ /* 0x000fe400078eb449 */
[----:B---3--:R-:W-:Y:S02]  /*1b90*/  LOP3.LUT R47, R64, R58, R56, 0xb4, !PT ;  /* 0x0000003a402f7212 */ /* 0x008fe400078eb438 */
[----:B------:R-:W-:Y:S01]  /*1ba0*/  LOP3.LUT R44, R65, R59, R57, 0xb4, !PT ;  /* 0x0000003b412c7212 */ /* 0x000fe200078eb439 */
[----:B------:R-:W-:Y:S01]  /*1bb0*/  IMAD.MOV.U32 R58, RZ, RZ, R37 ;  /* 0x000000ffff3a7224 */ /* 0x000fe200078e0025 */
[----:B------:R-:W-:Y:S01]  /*1bc0*/  LOP3.LUT R2, R74, R56, R64, 0xb4, !PT ;  /* 0x000000384a027212 */ /* 0x000fe200078eb440 */
[----:B------:R-:W-:Y:S01]  /*1bd0*/  IMAD.MOV.U32 R56, RZ, RZ, R41 ;  /* 0x000000ffff387224 */ /* 0x000fe200078e0029 */
[----:B------:R-:W-:Y:S01]  /*1be0*/  LOP3.LUT R33, R75, R57, R65, 0xb4, !PT ;  /* 0x000000394b217212 */ /* 0x000fe200078eb441 */
[----:B------:R-:W-:Y:S01]  /*1bf0*/  IMAD.MOV.U32 R57, RZ, RZ, R38 ;  /* 0x000000ffff397224 */ /* 0x000fe200078e0026 */
[----:B------:R-:W-:Y:S01]  /*1c00*/  LOP3.LUT R35, R72, R64, R74, 0xb4, !PT ;  /* 0x0000004048237212 */ /* 0x000fe200078eb44a */
[----:B------:R-:W-:Y:S01]  /*1c10*/  IMAD.MOV.U32 R59, RZ, RZ, R34 ;  /* 0x000000ffff3b7224 */ /* 0x000fe200078e0022 */
[----:B------:R-:W-:Y:S01]  /*1c20*/  LOP3.LUT R32, R73, R65, R75, 0xb4, !PT ;  /* 0x0000004149207212 */ /* 0x000fe200078eb44b */
[----:B------:R-:W-:-:S02]  /*1c30*/  IMAD.MOV.U32 R42, RZ, RZ, R47 ;  /* 0x000000ffff2a7224 */ /* 0x000fc400078e002f */
[----:B------:R-:W-:Y:S01]  /*1c40*/  IMAD.MOV.U32 R43, RZ, RZ, R44 ;  /* 0x000000ffff2b7224 */ /* 0x000fe200078e002c */
[----:B------:R1:W-:Y:S01]  /*1c50*/  STL.128 [R1+0x30], R56 ;  /* 0x0000303801007387 */ /* 0x0003e20000100c00 */
[----:B----4-:R-:W-:Y:S02]  /*1c60*/  LOP3.LUT R0, R62, R54, R52, 0xb4, !PT ;  /* 0x000000363e007212 */ /* 0x010fe400078eb434 */
[----:B------:R-:W-:Y:S01]  /*1c70*/  LOP3.LUT R3, R63, R55, R53, 0xb4, !PT ;  /* 0x000000373f037212 */ /* 0x000fe200078eb435 */
[----:B------:R2:W-:Y:S01]  /*1c80*/  STL.64 [R1+0x28], R42 ;  /* 0x0000282a01007387 */ /* 0x0005e20000100a00 */
[----:B------:R-:W-:Y:S02]  /*1c90*/  LOP3.LUT R45, R53, R29, R55, 0xb4, !PT ;  /* 0x0000001d352d7212 */ /* 0x000fe400078eb437 */
[----:B------:R-:W-:Y:S02]  /*1ca0*/  LOP3.LUT R36, R54, R30, R28, 0xb4, !PT ;  /* 0x0000001e36247212 */ /* 0x000fe400078eb41c */
[----:B------:R-:W-:Y:S01]  /*1cb0*/  LOP3.LUT R39, R55, R31, R29, 0xb4, !PT ;  /* 0x0000001f37277212 */ /* 0x000fe200078eb41d */
[----:B------:R-:W-:Y:S01]  /*1cc0*/  IMAD.MOV.U32 R55, RZ, RZ, R3 ;  /* 0x000000ffff377224 */ /* 0x000fe200078e0003 */
[----:B------:R-:W-:Y:S01]  /*1cd0*/  LOP3.LUT R40, R60, R22, R20, 0xb4, !PT ;  /* 0x000000163c287212 */ /* 0x000fe200078eb414 */
[----:B-1----:R-:W-:Y:S01]  /*1ce0*/  IMAD.MOV.U32 R56, RZ, RZ, R35 ;  /* 0x000000ffff387224 */ /* 0x002fe200078e0023 */
[----:B--2---:R-:W-:Y:S01]  /*1cf0*/  LOP3.LUT R42, R52, R28, R54, 0xb4, !PT ;  /* 0x0000001c342a7212 */ /* 0x004fe200078eb436 */
[----:B------:R-:W-:-:S02]  /*1d00*/  IMAD.MOV.U32 R57, RZ, RZ, R32 ;  /* 0x000000ffff397224 */ /* 0x000fc400078e0020 */
[----:B------:R-:W-:Y:S02]  /*1d10*/  IMAD.MOV.U32 R58, RZ, RZ, R2 ;  /* 0x000000ffff3a7224 */ /* 0x000fe400078e0002 */
[----:B------:R-:W-:Y:S01]  /*1d20*/  IMAD.MOV.U32 R59, RZ, RZ, R33 ;  /* 0x000000ffff3b7224 */ /* 0x000fe200078e0021 */
[----:B------:R-:W-:Y:S01]  /*1d30*/  LOP3.LUT R43, R61, R23, R21, 0xb4, !PT ;  /* 0x000000173d2b7212 */ /* 0x000fe200078eb415 */
[----:B------:R-:W-:-:S03]  /*1d40*/  IMAD.MOV.U32 R54, RZ, RZ, R0 ;  /* 0x000000ffff367224 */ /* 0x000fc600078e0000 */
[----:B------:R1:W-:Y:S01]  /*1d50*/  STL.128 [R1+0x40], R56 ;  /* 0x0000403801007387 */ /* 0x0003e20000100c00 */
[----:B------:R-:W-:Y:S02]  /*1d60*/  LOP3.LUT R28, R28, R62, R30, 0xb4, !PT ;  /* 0x0000003e1c1c7212 */ /* 0x000fe400078eb41e */
[----:B------:R-:W-:Y:S01]  /*1d70*/  LOP3.LUT R29, R29, R63, R31, 0xb4, !PT ;  /* 0x0000003f1d1d7212 */ /* 0x000fe200078eb41f */
[----:B------:R2:W-:Y:S01]  /*1d80*/  STL.64 [R1+0x70], R54 ;  /* 0x0000703601007387 */ /* 0x0005e20000100a00 */
[----:B------:R-:W-:Y:S02]  /*1d90*/  LOP3.LUT R30, R30, R52, R62, 0xb4, !PT ;  /* 0x000000341e1e7212 */ /* 0x000fe400078eb43e */
[----:B------:R-:W-:Y:S02]  /*1da0*/  LOP3.LUT R31, R31, R53, R63, 0xb4, !PT ;  /* 0x000000351f1f7212 */ /* 0x000fe400078eb43f */
[----:B------:R-:W-:Y:S02]  /*1db0*/  LOP3.LUT R96, R16, R68, R18, 0xb4, !PT ;  /* 0x0000004410607212 */ /* 0x000fe400078eb412 */
[----:B------:R-:W-:Y:S01]  /*1dc0*/  LOP3.LUT R97, R17, R69, R19, 0xb4, !PT ;  /* 0x0000004511617212 */ /* 0x000fe200078eb413 */
[----:B-1----:R-:W-:-:S02]  /*1dd0*/  IMAD.MOV.U32 R56, RZ, RZ, R42 ;  /* 0x000000ffff387224 */ /* 0x002fc400078e002a */
[----:B------:R-:W-:Y:S02]  /*1de0*/  IMAD.MOV.U32 R57, RZ, RZ, R45 ;  /* 0x000000ffff397224 */ /* 0x000fe400078e002d */
[----:B------:R-:W-:Y:S02]  /*1df0*/  IMAD.MOV.U32 R58, RZ, RZ, R36 ;  /* 0x000000ffff3a7224 */ /* 0x000fe400078e0024 */
[----:B------:R-:W-:Y:S01]  /*1e00*/  IMAD.MOV.U32 R59, RZ, RZ, R39 ;  /* 0x000000ffff3b7224 */ /* 0x000fe200078e0027 */
[----:B------:R-:W-:Y:S01]  /*1e10*/  LOP3.LUT R95, R18, R12, R68, 0xb4, !PT ;  /* 0x0000000c125f7212 */ /* 0x000fe200078eb444 */
[----:B--2---:R-:W-:Y:S01]  /*1e20*/  IMAD.MOV.U32 R54, RZ, RZ, R40 ;  /* 0x000000ffff367224 */ /* 0x004fe200078e0028 */
[----:B------:R-:W-:Y:S01]  /*1e30*/  LOP3.LUT R102, R19, R13, R69, 0xb4, !PT ;  /* 0x0000000d13667212 */ /* 0x000fe200078eb445 */
[----:B------:R-:W-:Y:S01]  /*1e40*/  IMAD.MOV.U32 R55, RZ, RZ, R43 ;  /* 0x000000ffff377224 */ /* 0x000fe200078e002b */
[----:B------:R1:W-:Y:S01]  /*1e50*/  STL.128 [R1+0x50], R56 ;  /* 0x0000503801007387 */ /* 0x0003e20000100c00 */
[----:B------:R-:W-:-:S02]  /*1e60*/  LOP3.LUT R53, R20, R24, R22, 0xb4, !PT ;  /* 0x0000001814357212 */ /* 0x000fc400078eb416 */
[----:B------:R-:W-:Y:S02]  /*1e70*/  LOP3.LUT R52, R21, R25, R23, 0xb4, !PT ;  /* 0x0000001915347212 */ /* 0x000fe400078eb417 */
[----:B------:R-:W-:Y:S01]  /*1e80*/  LOP3.LUT R51, R22, R26, R24, 0xb4, !PT ;  /* 0x0000001a16337212 */ /* 0x000fe200078eb418 */
[----:B------:R2:W-:Y:S01]  /*1e90*/  STL.64 [R1+0x78], R54 ;  /* 0x0000783601007387 */ /* 0x0005e20000100a00 */
[----:B------:R-:W-:Y:S02]  /*1ea0*/  LOP3.LUT R63, R12, R16, R14, 0xb4, !PT ;  /* 0x000000100c3f7212 */ /* 0x000fe400078eb40e */
[----:B------:R-:W-:Y:S02]  /*1eb0*/  LOP3.LUT R64, R13, R17, R15, 0xb4, !PT ;  /* 0x000000110d407212 */ /* 0x000fe400078eb40f */
[----:B------:R-:W-:Y:S02]  /*1ec0*/  LOP3.LUT R62, R14, R18, R16, 0xb4, !PT ;  /* 0x000000120e3e7212 */ /* 0x000fe400078eb410 */
[----:B------:R-:W-:-:S02]  /*1ed0*/  LOP3.LUT R100, R68, R14, R12, 0xb4, !PT ;  /* 0x0000000e44647212 */ /* 0x000fc400078eb40c */
[----:B-1----:R-:W-:Y:S02]  /*1ee0*/  LOP3.LUT R58, R23, R27, R25, 0xb4, !PT ;  /* 0x0000001b173a7212 */ /* 0x002fe400078eb419 */
[----:B------:R-:W-:Y:S02]  /*1ef0*/  LOP3.LUT R56, R24, R60, R26, 0xb4, !PT ;  /* 0x0000003c18387212 */ /* 0x000fe400078eb41a */
[----:B------:R-:W-:Y:S02]  /*1f00*/  LOP3.LUT R57, R26, R20, R60, 0xb4, !PT ;  /* 0x000000141a397212 */ /* 0x000fe400078eb43c */
[----:B------:R-:W-:Y:S02]  /*1f10*/  LOP3.LUT R59, R25, R61, R27, 0xb4, !PT ;  /* 0x0000003d193b7212 */ /* 0x000fe400078eb41b */
[----:B------:R-:W-:Y:S01]  /*1f20*/  LOP3.LUT R60, R27, R21, R61, 0xb4, !PT ;  /* 0x000000151b3c7212 */ /* 0x000fe200078eb43d */
[----:B------:R-:W-:Y:S01]  /*1f30*/  IMAD.MOV.U32 R12, RZ, RZ, R96 ;  /* 0x000000ffff0c7224 */ /* 0x000fe200078e0060 */
[----:B------:R-:W-:Y:S01]  /*1f40*/  LOP3.LUT R61, R15, R19, R17, 0xb4, !PT ;  /* 0x000000130f3d7212 */ /* 0x000fe200078eb411 */
[----:B------:R-:W-:Y:S01]  /*1f50*/  IMAD.MOV.U32 R14, RZ, RZ, R95 ;  /* 0x000000ffff0e7224 */ /* 0x000fe200078e005f */
[----:B------:R-:W-:Y:S01]  /*1f60*/  LOP3.LUT R101, R69, R15, R13, 0xb4, !PT ;  /* 0x0000000f45657212 */ /* 0x000fe200078eb40d */
[----:B------:R-:W-:Y:S01]  /*1f70*/  IMAD.MOV.U32 R13, RZ, RZ, R97 ;  /* 0x000000ffff0d7224 */ /* 0x000fe200078e0061 */
[----:B--2---:R-:W-:Y:S01]  /*1f80*/  LOP3.LUT R54, R6, R10, R8, 0xb4, !PT ;  /* 0x0000000a06367212 */ /* 0x004fe200078eb408 */
[----:B------:R-:W-:Y:S01]  /*1f90*/  IMAD.MOV.U32 R15, RZ, RZ, R102 ;  /* 0x000000ffff0f7224 */ /* 0x000fe200078e0066 */
[----:B------:R-:W-:Y:S01]  /*1fa0*/  LOP3.LUT R55, R7, R11, R9, 0xb4, !PT ;  /* 0x0000000b07377212 */ /* 0x000fe200078eb409 */
[----:B------:R-:W-:Y:S01]  /*1fb0*/  IMAD.MOV.U32 R20, RZ, RZ, R53 ;  /* 0x000000ffff147224 */ /* 0x000fe200078e0035 */
[C---:B0-----:R-:W-:Y:S01]  /*1fc0*/  LOP3.LUT R17, R8.reuse, UR74, R6, 0x9c, !PT ;  /* 0x0000004a08117c12 */ /* 0x041fe2000f8e9c06 */
[----:B------:R-:W-:Y:S01]  /*1fd0*/  IMAD.MOV.U32 R21, RZ, RZ, R52 ;  /* 0x000000ffff157224 */ /* 0x000fe200078e0034 */
[C---:B------:R-:W-:Y:S01]  /*1fe0*/  LOP3.LUT R19, R9.reuse, UR75, R7, 0x9c, !PT ;  /* 0x0000004b09137c12 */ /* 0x040fe2000f8e9c07 */
[----:B------:R-:W-:Y:S01]  /*1ff0*/  IMAD.MOV.U32 R22, RZ, RZ, R51 ;  /* 0x000000ffff167224 */ /* 0x000fe200078e0033 */
[----:B------:R-:W-:Y:S01]  /*2000*/  LOP3.LUT R8, R8, R66, R10, 0xb4, !PT ;  /* 0x0000004208087212 */ /* 0x000fe200078eb40a */
[----:B------:R-:W-:Y:S01]  /*2010*/  IMAD.MOV.U32 R23, RZ, RZ, R58 ;  /* 0x000000ffff177224 */ /* 0x000fe200078e003a */
[----:B------:R-:W-:-:S02]  /*2020*/  LOP3.LUT R9, R9, R67, R11, 0xb4, !PT ;  /* 0x0000004309097212 */ /* 0x000fc400078eb40b */
[-C--:B------:R-:W-:Y:S02]  /*2030*/  LOP3.LUT R10, R10, R4.reuse, R66, 0xb4, !PT ;  /* 0x000000040a0a7212 */ /* 0x080fe400078eb442 */
[-C--:B------:R-:W-:Y:S01]  /*2040*/  LOP3.LUT R11, R11, R5.reuse, R67, 0xb4, !PT ;  /* 0x000000050b0b7212 */ /* 0x080fe200078eb443 */
[----:B------:R0:W-:Y:S01]  /*2050*/  STL.128 [R1+0xb0], R12 ;  /* 0x0000b00c01007387 */ /* 0x0001e20000100c00 */
[----:B------:R-:W-:Y:S02]  /*2060*/  LOP3.LUT R16, R17, R4, RZ, 0x3c, !PT ;  /* 0x0000000411107212 */ /* 0x000fe400078e3cff */
[----:B------:R-:W-:Y:S01]  /*2070*/  LOP3.LUT R17, R19, R5, RZ, 0x3c, !PT ;  /* 0x0000000513117212 */ /* 0x000fe200078e3cff */
[----:B------:R1:W-:Y:S01]  /*2080*/  STL.128 [R1+0x80], R20 ;  /* 0x0000801401007387 */ /* 0x0003e20000100c00 */
[----:B------:R-:W-:Y:S01]  /*2090*/  LOP3.LUT R19, R66, R6, R4, 0xb4, !PT ;  /* 0x0000000642137212 */ /* 0x000fe200078eb404 */
[----:B------:R-:W-:Y:S02]  /*20a0*/  IMAD.MOV.U32 R4, RZ, RZ, R8 ;  /* 0x000000ffff047224 */ /* 0x000fe400078e0008 */
[----:B------:R-:W-:Y:S01]  /*20b0*/  IMAD.MOV.U32 R6, RZ, RZ, R10 ;  /* 0x000000ffff067224 */ /* 0x000fe200078e000a */
[----:B0-----:R-:W-:Y:S01]  /*20c0*/  LOP3.LUT R12, R67, R7, R5, 0xb4, !PT ;  /* 0x00000007430c7212 */ /* 0x001fe200078eb405 */
[----:B------:R-:W-:-:S02]  /*20d0*/  IMAD.MOV.U32 R5, RZ, RZ, R9 ;  /* 0x000000ffff057224 */ /* 0x000fc400078e0009 */
[----:B------:R-:W-:Y:S02]  /*20e0*/  IMAD.MOV.U32 R7, RZ, RZ, R11 ;  /* 0x000000ffff077224 */ /* 0x000fe400078e000b */
[----:B-1----:R-:W-:Y:S02]  /*20f0*/  IMAD.MOV.U32 R20, RZ, RZ, R56 ;  /* 0x000000ffff147224 */ /* 0x002fe400078e0038 */
[----:B------:R-:W-:Y:S02]  /*2100*/  IMAD.MOV.U32 R21, RZ, RZ, R59 ;  /* 0x000000ffff157224 */ /* 0x000fe400078e003b */
[----:B------:R-:W-:Y:S02]  /*2110*/  IMAD.MOV.U32 R22, RZ, RZ, R57 ;  /* 0x000000ffff167224 */ /* 0x000fe400078e0039 */
[----:B------:R-:W-:Y:S01]  /*2120*/  IMAD.MOV.U32 R23, RZ, RZ, R60 ;  /* 0x000000ffff177224 */ /* 0x000fe200078e003c */
[----:B------:R0:W-:Y:S04]  /*2130*/  STL.128 [R1+0x10], R4 ;  /* 0x0000100401007387 */ /* 0x0001e80000100c00 */
[----:B------:R1:W-:Y:S04]  /*2140*/  STL.128 [R1+0x90], R20 ;  /* 0x0000901401007387 */ /* 0x0003e80000100c00 */
[----:B------:R2:W-:Y:S01]  /*2150*/  STL.128 [R1+0x60], R28 ;  /* 0x0000601c01007387 */ /* 0x0005e20000100c00 */
[----:B0-----:R-:W-:-:S02]  /*2160*/  IMAD.MOV.U32 R4, RZ, RZ, R19 ;  /* 0x000000ffff047224 */ /* 0x001fc400078e0013 */
[----:B------:R-:W-:Y:S02]  /*2170*/  IMAD.MOV.U32 R5, RZ, RZ, R12 ;  /* 0x000000ffff057224 */ /* 0x000fe400078e000c */
[----:B-1----:R-:W-:Y:S02]  /*2180*/  IMAD.MOV.U32 R20, RZ, RZ, R63 ;  /* 0x000000ffff147224 */ /* 0x002fe400078e003f */
[----:B------:R-:W-:Y:S02]  /*2190*/  IMAD.MOV.U32 R21, RZ, RZ, R64 ;  /* 0x000000ffff157224 */ /* 0x000fe400078e0040 */
[----:B------:R-:W-:Y:S02]  /*21a0*/  IMAD.MOV.U32 R22, RZ, RZ, R62 ;  /* 0x000000ffff167224 */ /* 0x000fe400078e003e */
[----:B------:R-:W-:Y:S01]  /*21b0*/  IMAD.MOV.U32 R23, RZ, RZ, R61 ;  /* 0x000000ffff177224 */ /* 0x000fe200078e003d */
[----:B------:R2:W-:Y:S04]  /*21c0*/  STL.64 [R1+0xc0], R100 ;  /* 0x0000c06401007387 */ /* 0x0005e80000100a00 */
[----:B------:R2:W-:Y:S04]  /*21d0*/  STL.128 [R1+0xa0], R20 ;  /* 0x0000a01401007387 */ /* 0x0005e80000100c00 */
[----:B------:R2:W-:Y:S04]  /*21e0*/  STL.64 [R1+0x8], R54 ;  /* 0x0000083601007387 */ /* 0x0005e80000100a00 */
[----:B------:R2:W-:Y:S04]  /*21f0*/  STL.64 [R1], R16 ;  /* 0x0000001001007387 */ /* 0x0005e80000100a00 */
[----:B------:R2:W-:Y:S01]  /*2200*/  STL.64 [R1+0x20], R4 ;  /* 0x0000200401007387 */ /* 0x0005e20000100a00 */
[----:B------:R-:W-:Y:S05]  /*2210*/  BRA.U UP0, `(.L_x_0) ;  /* 0xffffffe500387547 */ /* 0x000fea000b83ffff */
[----:B------:R-:W-:Y:S01]  /*2220*/  IMAD.MOV.U32 R65, RZ, RZ, R40 ;  /* 0x000000ffff417224 */ /* 0x000fe200078e0028 */
[----:B------:R-:W-:Y:S01]  /*2230*/  UMOV UR74, URZ ;  /* 0x000000ff004a7c82 */ /* 0x000fe20008000000 */
[----:B------:R-:W-:Y:S02]  /*2240*/  IMAD.MOV.U32 R66, RZ, RZ, R43 ;  /* 0x000000ffff427224 */ /* 0x000fe400078e002b */
[----:B------:R-:W-:Y:S02]  /*2250*/  IMAD.MOV.U32 R67, RZ, RZ, R0 ;  /* 0x000000ffff437224 */ /* 0x000fe400078e0000 */
[----:B------:R-:W-:Y:S02]  /*2260*/  IMAD.MOV.U32 R68, RZ, RZ, R3 ;  /* 0x000000ffff447224 */ /* 0x000fe400078e0003 */
[----:B------:R-:W-:Y:S02]  /*2270*/  IMAD.MOV.U32 R69, RZ, RZ, R30 ;  /* 0x000000ffff457224 */ /* 0x000fe400078e001e */
[----:B------:R-:W-:-:S02]  /*2280*/  IMAD.MOV.U32 R70, RZ, RZ, R31 ;  /* 0x000000ffff467224 */ /* 0x000fc400078e001f */
[----:B------:R-:W-:Y:S02]  /*2290*/  IMAD.MOV.U32 R71, RZ, RZ, R28 ;  /* 0x000000ffff477224 */ /* 0x000fe400078e001c */
        /* <DEDUP_REMOVED lines=24> */
[----:B------:R-:W-:-:S07]  /*2420*/  IMAD.MOV.U32 R104, RZ, RZ, R17 ;  /* 0x000000ffff687224 */ /* 0x000fce00078e0011 */
.L_x_3:
[----:B0-----:R-:W0:Y:S01]  /*2430*/  LDCU.128 UR16, c[0x0][0x390] ;  /* 0x00007200ff1077ac */ /* 0x001e220008000c00 */
[----:B--2---:R-:W-:Y:S02]  /*2440*/  LOP3.LUT R5, R91, R94, R103, 0x96, !PT ;  /* 0x0000005e5b057212 */ /* 0x004fe400078e9667 */
[----:B------:R-:W-:Y:S02]  /*2450*/  LOP3.LUT R6, R92, R93, R104, 0x96, !PT ;  /* 0x0000005d5c067212 */ /* 0x000fe400078e9668 */
[----:B------:R-:W-:Y:S02]  /*2460*/  LOP3.LUT R5, R88, R89, R5, 0x96, !PT ;  /* 0x0000005958057212 */ /* 0x000fe400078e9605 */
[----:B------:R-:W-:Y:S02]  /*2470*/  LOP3.LUT R6, R87, R90, R6, 0x96, !PT ;  /* 0x0000005a57067212 */ /* 0x000fe400078e9606 */
[----:B------:R-:W-:Y:S02]  /*2480*/  LOP3.LUT R5, R84, R86, R5, 0x96, !PT ;  /* 0x0000005654057212 */ /* 0x000fe400078e9605 */
[----:B------:R-:W-:-:S02]  /*2490*/  LOP3.LUT R6, R83, R85, R6, 0x96, !PT ;  /* 0x0000005553067212 */ /* 0x000fc400078e9606 */
[----:B0-----:R-:W-:Y:S02]  /*24a0*/  LOP3.LUT R5, R82, UR18, R5, 0x48, !PT ;  /* 0x0000001252057c12 */ /* 0x001fe4000f8e4805 */
[----:B------:R-:W-:Y:S02]  /*24b0*/  LOP3.LUT R6, R81, UR19, R6, 0x48, !PT ;  /* 0x0000001351067c12 */ /* 0x000fe4000f8e4806 */
[----:B------:R-:W-:-:S04]  /*24c0*/  LEA R4, P0, R5, UR16, 0x7 ;  /* 0x0000001005047c11 */ /* 0x000fc8000f8038ff */
[----:B------:R-:W-:-:S05]  /*24d0*/  LEA.HI.X R5, R5, UR17, R6, 0x7, P0 ;  /* 0x0000001105057c11 */ /* 0x000fca00080f3c06 */
[----:B------:R-:W2:Y:S04]  /*24e0*/  LDG.E.U8 R6, desc[UR72][R4.64+0x9] ;  /* 0x0000094804067981 */ /* 0x000ea8000c1e1100 */
[----:B------:R-:W3:Y:S04]  /*24f0*/  LDG.E.U8 R14, desc[UR72][R4.64+0xa] ;  /* 0x00000a48040e7981 */ /* 0x000ee8000c1e1100 */
[----:B------:R-:W4:Y:S04]  /*2500*/  LDG.E.U8 R15, desc[UR72][R4.64+0xb] ;  /* 0x00000b48040f7981 */ /* 0x000f28000c1e1100 */
[----:B------:R-:W5:Y:S04]  /*2510*/  LDG.E.U8 R105, desc[UR72][R4.64+0x8] ;  /* 0x0000084804697981 */ /* 0x000f68000c1e1100 */
        /* <DEDUP_REMOVED lines=23> */
[----:B------:R-:W5:Y:S01]  /*2690*/  LDG.E.U8 R25, desc[UR72][R4.64+0x38] ;  /* 0x0000384804197981 */ /* 0x000f62000c1e1100 */
[----:B------:R-:W-:-:S02]  /*26a0*/  LOP3.LUT R7, R94, 0xffff, RZ, 0xc0, !PT ;  /* 0x0000ffff5e077812 */ /* 0x000fc400078ec0ff */
[----:B------:R-:W-:Y:S01]  /*26b0*/  SHF.R.U64 R18, R94, 0x18, R93 ;  /* 0x000000185e127819 */ /* 0x000fe2000000125d */
[----:B------:R-:W5:Y:S01]  /*26c0*/  LDG.E.U8 R123, desc[UR72][R4.64+0x4b] ;  /* 0x00004b48047b7981 */ /* 0x000f62000c1e1100 */
[----:B------:R-:W-:-:S04]  /*26d0*/  SHF.R.U32.HI R7, RZ, 0x8, R7 ;  /* 0x00000008ff077819 */ /* 0x000fc80000011607 */
[----:B--2---:R-:W-:Y:S02]  /*26e0*/  LOP3.LUT R6, R6, 0xffff, R7, 0x48, !PT ;  /* 0x0000ffff06067812 */ /* 0x004fe400078e4807 */
[----:B------:R-:W-:Y:S02]  /*26f0*/  SHF.R.U64 R7, R94, 0x10, R93 ;  /* 0x000000105e077819 */ /* 0x000fe4000000125d */
[----:B------:R-:W-:Y:S02]  /*2700*/  LOP3.LUT R6, R6, 0xff, RZ, 0xc0, !PT ;  /* 0x000000ff06067812 */ /* 0x000fe400078ec0ff */
[----:B---3--:R-:W-:Y:S02]  /*2710*/  LOP3.LUT R14, R14, 0xffff, R7, 0x48, !PT ;  /* 0x0000ffff0e0e7812 */ /* 0x008fe400078e4807 */
[----:B----4-:R-:W-:Y:S01]  /*2720*/  LOP3.LUT R15, R15, 0xffff, R18, 0x48, !PT ;  /* 0x0000ffff0f0f7812 */ /* 0x010fe200078e4812 */
[----:B------:R-:W-:Y:S01]  /*2730*/  IMAD.WIDE.U32 R20, R6, 0x100, RZ ;  /* 0x0000010006147825 */ /* 0x000fe200078e00ff */
[----:B------:R-:W-:Y:S01]  /*2740*/  LOP3.LUT R14, R14, 0xff, RZ, 0xc0, !PT ;  /* 0x000000ff0e0e7812 */ /* 0x000fe200078ec0ff */
[----:B------:R-:W2:Y:S01]  /*2750*/  LDG.E.U8 R18, desc[UR72][R4.64+0x42] ;  /* 0x0000424804127981 */ /* 0x000ea2000c1e1100 */
[----:B------:R-:W-:-:S02]  /*2760*/  LOP3.LUT R7, R15, 0xff, RZ, 0xc0, !PT ;  /* 0x000000ff0f077812 */ /* 0x000fc400078ec0ff */
[----:B-----5:R-:W-:Y:S01]  /*2770*/  LOP3.LUT R105, R105, 0xffff, R94, 0x48, !PT ;  /* 0x0000ffff69697812 */ /* 0x020fe200078e485e */
[----:B------:R-:W-:-:S03]  /*2780*/  IMAD.WIDE.U32 R14, R14, 0x10000, RZ ;  /* 0x000100000e0e7825 */ /* 0x000fc600078e00ff */
[----:B------:R-:W-:Y:S01]  /*2790*/  LOP3.LUT R105, R20, 0xff, R105, 0xf8, !PT ;  /* 0x000000ff14697812 */ /* 0x000fe200078ef869 */
[----:B------:R-:W-:Y:S01]  /*27a0*/  IMAD.WIDE.U32 R6, R7, 0x1000000, RZ ;  /* 0x0100000007067825 */ /* 0x000fe200078e00ff */
[----:B------:R-:W3:Y:S02]  /*27b0*/  LDG.E.U8 R20, desc[UR72][R4.64+0x43] ;  /* 0x0000434804147981 */ /* 0x000ee4000c1e1100 */
[----:B------:R-:W-:Y:S02]  /*27c0*/  LOP3.LUT R94, R6, R105, R14, 0xfe, !PT ;  /* 0x00000069065e7212 */ /* 0x000fe400078efe0e */
[----:B------:R-:W4:Y:S01]  /*27d0*/  LDG.E.U8 R105, desc[UR72][R4.64+0x41] ;  /* 0x0000414804697981 */ /* 0x000f22000c1e1100 */
[----:B------:R-:W-:-:S03]  /*27e0*/  LOP3.LUT R26, R7, R21, R15, 0xfe, !PT ;  /* 0x00000015071a7212 */ /* 0x000fc600078efe0f */
[----:B------:R-:W5:Y:S01]  /*27f0*/  LDG.E.U8 R21, desc[UR72][R4.64+0x40] ;  /* 0x0000404804157981 */ /* 0x000f62000c1e1100 */
[C---:B------:R-:W-:Y:S02]  /*2800*/  LOP3.LUT R7, R91.reuse, 0xffff, RZ, 0xc0, !PT ;  /* 0x0000ffff5b077812 */ /* 0x040fe400078ec0ff */
[----:B------:R-:W-:Y:S02]  /*2810*/  SHF.R.U64 R6, R91, 0x10, R92 ;  /* 0x000000105b067819 */ /* 0x000fe4000000125c */
[----:B------:R-:W-:Y:S02]  /*2820*/  SHF.R.U32.HI R7, RZ, 0x8, R7 ;  /* 0x00000008ff077819 */ /* 0x000fe40000011607 */
[----:B------:R-:W-:Y:S02]  /*2830*/  LOP3.LUT R115, R115, 0xffff, R6, 0x48, !PT ;  /* 0x0000ffff73737812 */ /* 0x000fe400078e4806 */
[----:B------:R-:W-:Y:S02]  /*2840*/  SHF.R.U64 R6, R91, 0x18, R92 ;  /* 0x000000185b067819 */ /* 0x000fe4000000125c */
[----:B------:R-:W-:-:S02]  /*2850*/  LOP3.LUT R7, R22, 0xffff, R7, 0x48, !PT ;  /* 0x0000ffff16077812 */ /* 0x000fc400078e4807 */
[----:B------:R-:W-:Y:S02]  /*2860*/  LOP3.LUT R23, R23, 0xffff, R6, 0x48, !PT ;  /* 0x0000ffff17177812 */ /* 0x000fe400078e4806 */
[----:B------:R-:W-:Y:S02]  /*2870*/  LOP3.LUT R7, R7, 0xff, RZ, 0xc0, !PT ;  /* 0x000000ff07077812 */ /* 0x000fe400078ec0ff */
[----:B------:R-:W-:Y:S02]  /*2880*/  LOP3.LUT R14, R115, 0xff, RZ, 0xc0, !PT ;  /* 0x000000ff730e7812 */ /* 0x000fe400078ec0ff */
[----:B------:R-:W-:Y:S01]  /*2890*/  LOP3.LUT R6, R23, 0xff, RZ, 0xc0, !PT ;  /* 0x000000ff17067812 */ /* 0x000fe200078ec0ff */
[----:B------:R-:W-:Y:S01]  /*28a0*/  IMAD.WIDE.U32 R22, R7, 0x100, RZ ;  /* 0x0000010007167825 */ /* 0x000fe200078e00ff */
[----:B------:R-:W-:Y:S02]  /*28b0*/  LOP3.LUT R91, R124, 0xffff, R91, 0x48, !PT ;  /* 0x0000ffff7c5b7812 */ /* 0x000fe400078e485b */
[----:B------:R-:W5:Y:S01]  /*28c0*/  LDG.E.U8 R124, desc[UR72][R4.64+0x48] ;  /* 0x00004848047c7981 */ /* 0x000f62000c1e1100 */
[----:B------:R-:W-:-:S04]  /*28d0*/  IMAD.WIDE.U32 R14, R14, 0x10000, RZ ;  /* 0x000100000e0e7825 */ /* 0x000fc800078e00ff */
[----:B------:R-:W-:Y:S01]  /*28e0*/  IMAD.WIDE.U32 R6, R6, 0x1000000, RZ ;  /* 0x0100000006067825 */ /* 0x000fe200078e00ff */
[----:B------:R-:W-:-:S04]  /*28f0*/  LOP3.LUT R91, R22, 0xff, R91, 0xf8, !PT ;  /* 0x000000ff165b7812 */ /* 0x000fc800078ef85b */
[----:B------:R-:W-:Y:S02]  /*2900*/  LOP3.LUT R115, R7, R23, R15, 0xfe, !PT ;  /* 0x0000001707737212 */ /* 0x000fe400078efe0f */
[C---:B------:R-:W-:Y:S02]  /*2910*/  LOP3.LUT R7, R89.reuse, 0xffff, RZ, 0xc0, !PT ;  /* 0x0000ffff59077812 */ /* 0x040fe400078ec0ff */
[----:B------:R-:W-:Y:S02]  /*2920*/  LOP3.LUT R91, R6, R91, R14, 0xfe, !PT ;  /* 0x0000005b065b7212 */ /* 0x000fe400078efe0e */
[----:B------:R-:W-:Y:S02]  /*2930*/  SHF.R.U64 R6, R89, 0x10, R90 ;  /* 0x0000001059067819 */ /* 0x000fe4000000125a */
[----:B------:R-:W-:Y:S02]  /*2940*/  SHF.R.U32.HI R7, RZ, 0x8, R7 ;  /* 0x00000008ff077819 */ /* 0x000fe40000011607 */
[----:B------:R-:W-:-:S02]  /*2950*/  LOP3.LUT R121, R121, 0xffff, R6, 0x48, !PT ;  /* 0x0000ffff79797812 */ /* 0x000fc400078e4806 */
[----:B------:R-:W-:Y:S02]  /*2960*/  LOP3.LUT R7, R120, 0xffff, R7, 0x48, !PT ;  /* 0x0000ffff78077812 */ /* 0x000fe400078e4807 */
[----:B------:R-:W-:Y:S01]  /*2970*/  SHF.R.U64 R6, R89, 0x18, R90 ;  /* 0x0000001859067819 */ /* 0x000fe2000000125a */
[----:B------:R-:W5:Y:S01]  /*2980*/  LDG.E.U8 R120, desc[UR72][R4.64+0x60] ;  /* 0x0000604804787981 */ /* 0x000f62000c1e1100 */
[----:B------:R-:W-:Y:S02]  /*2990*/  LOP3.LUT R7, R7, 0xff, RZ, 0xc0, !PT ;  /* 0x000000ff07077812 */ /* 0x000fe400078ec0ff */
[----:B------:R-:W-:Y:S02]  /*29a0*/  LOP3.LUT R113, R113, 0xffff, R6, 0x48, !PT ;  /* 0x0000ffff71717812 */ /* 0x000fe400078e4806 */
[----:B------:R-:W-:Y:S01]  /*29b0*/  LOP3.LUT R14, R121, 0xff, RZ, 0xc0, !PT ;  /* 0x000000ff790e7812 */ /* 0x000fe200078ec0ff */
[----:B------:R-:W-:Y:S01]  /*29c0*/  IMAD.WIDE.U32 R22, R7, 0x100, RZ ;  /* 0x0000010007167825 */ /* 0x000fe200078e00ff */
[----:B------:R-:W-:Y:S01]  /*29d0*/  LOP3.LUT R6, R113, 0xff, RZ, 0xc0, !PT ;  /* 0x000000ff71067812 */ /* 0x000fe200078ec0ff */
[----:B------:R-:W5:Y:S01]  /*29e0*/  LDG.E.U8 R121, desc[UR72][R4.64+0x5a] ;  /* 0x00005a4804797981 */ /* 0x000f62000c1e1100 */
[----:B------:R-:W-:Y:S01]  /*29f0*/  LOP3.LUT R89, R122, 0xffff, R89, 0x48, !PT ;  /* 0x0000ffff7a597812 */ /* 0x000fe200078e4859 */
[----:B------:R-:W-:Y:S01]  /*2a00*/  IMAD.WIDE.U32 R14, R14, 0x10000, RZ ;  /* 0x000100000e0e7825 */ /* 0x000fe200078e00ff */
[----:B------:R-:W-:Y:S01]  /*2a10*/  LOP3.LUT R109, R109, 0xffff, R88, 0x48, !PT ;  /* 0x0000ffff6d6d7812 */ /* 0x000fe200078e4858 */
[----:B------:R-:W5:Y:S01]  /*2a20*/  LDG.E.U8 R122, desc[UR72][R4.64+0x58] ;  /* 0x00005848047a7981 */ /* 0x000f62000c1e1100 */
[----:B------:R-:W-:Y:S01]  /*2a30*/  LOP3.LUT R89, R22, 0xff, R89, 0xf8, !PT ;  /* 0x000000ff16597812 */ /* 0x000fe200078ef859 */
[----:B------:R-:W-:-:S03]  /*2a40*/  IMAD.WIDE.U32 R6, R6, 0x1000000, RZ ;  /* 0x0100000006067825 */ /* 0x000fc600078e00ff */
[----:B------:R-:W-:Y:S02]  /*2a50*/  LOP3.LUT R89, R6, R89, R14, 0xfe, !PT ;  /* 0x0000005906597212 */ /* 0x000fe400078efe0e */
[----:B------:R-:W-:-:S04]  /*2a60*/  LOP3.LUT R6, R88, 0xffff, RZ, 0xc0, !PT ;  /* 0x0000ffff58067812 */ /* 0x000fc800078ec0ff */
[----:B------:R-:W-:Y:S02]  /*2a70*/  SHF.R.U32.HI R6, RZ, 0x8, R6 ;  /* 0x00000008ff067819 */ /* 0x000fe40000011606 */
[----:B------:R-:W-:Y:S02]  /*2a80*/  LOP3.LUT R113, R7, R23, R15, 0xfe, !PT ;  /* 0x0000001707717212 */ /* 0x000fe400078efe0f */
[----:B------:R-:W-:Y:S02]  /*2a90*/  LOP3.LUT R6, R117, 0xffff, R6, 0x48, !PT ;  /* 0x0000ffff75067812 */ /* 0x000fe400078e4806 */
[C-C-:B------:R-:W-:Y:S01]  /*2aa0*/  SHF.R.U64 R7, R88.reuse, 0x10, R87.reuse ;  /* 0x0000001058077819 */ /* 0x140fe20000001257 */
[----:B------:R-:W5:Y:S01]  /*2ab0*/  LDG.E.U8 R117, desc[UR72][R4.64+0x49] ;  /* 0x0000494804757981 */ /* 0x000f62000c1e1100 */
[----:B------:R-:W-:Y:S02]  /*2ac0*/  SHF.R.U64 R14, R88, 0x18, R87 ;  /* 0x00000018580e7819 */ /* 0x000fe40000001257 */
[----:B------:R-:W-:-:S02]  /*2ad0*/  LOP3.LUT R106, R106, 0xffff, R7, 0x48, !PT ;  /* 0x0000ffff6a6a7812 */ /* 0x000fc400078e4807 */
[----:B------:R-:W-:Y:S02]  /*2ae0*/  LOP3.LUT R119, R119, 0xffff, R14, 0x48, !PT ;  /* 0x0000ffff77777812 */ /* 0x000fe400078e480e */
[----:B------:R-:W-:Y:S02]  /*2af0*/  LOP3.LUT R6, R6, 0xff, RZ, 0xc0, !PT ;  /* 0x000000ff06067812 */ /* 0x000fe400078ec0ff */
[----:B------:R-:W-:Y:S02]  /*2b00*/  LOP3.LUT R14, R106, 0xff, RZ, 0xc0, !PT ;  /* 0x000000ff6a0e7812 */ /* 0x000fe400078ec0ff */
[----:B------:R-:W-:Y:S01]  /*2b10*/  LOP3.LUT R7, R119, 0xff, RZ, 0xc0, !PT ;  /* 0x000000ff77077812 */ /* 0x000fe200078ec0ff */
[----:B------:R-:W-:Y:S01]  /*2b20*/  IMAD.WIDE.U32 R22, R6, 0x100, RZ ;  /* 0x0000010006167825 */ /* 0x000fe200078e00ff */
[----:B------:R-:W-:Y:S01]  /*2b30*/  LOP3.LUT R111, R111, 0xffff, R86, 0x48, !PT ;  /* 0x0000ffff6f6f7812 */ /* 0x000fe200078e4856 */
[----:B------:R-:W5:Y:S02]  /*2b40*/  LDG.E.U8 R119, desc[UR72][R4.64+0x62] ;  /* 0x0000624804777981 */ /* 0x000f64000c1e1100 */
[----:B------:R-:W-:Y:S01]  /*2b50*/  IMAD.WIDE.U32 R14, R14, 0x10000, RZ ;  /* 0x000100000e0e7825 */ /* 0x000fe200078e00ff */
[----:B------:R-:W-:-:S03]  /*2b60*/  LOP3.LUT R109, R22, 0xff, R109, 0xf8, !PT ;  /* 0x000000ff166d7812 */ /* 0x000fc600078ef86d */
[----:B------:R-:W-:-:S05]  /*2b70*/  IMAD.WIDE.U32 R6, R7, 0x1000000, RZ ;  /* 0x0100000007067825 */ /* 0x000fca00078e00ff */
[----:B------:R-:W-:Y:S02]  /*2b80*/  LOP3.LUT R106, R7, R23, R15, 0xfe, !PT ;  /* 0x00000017076a7212 */ /* 0x000fe400078efe0f */
[----:B------:R-:W-:Y:S02]  /*2b90*/  LOP3.LUT R88, R6, R109, R14, 0xfe, !PT ;  /* 0x0000006d06587212 */ /* 0x000fe400078efe0e */
[C---:B------:R-:W-:Y:S01]  /*2ba0*/  LOP3.LUT R7, R86.reuse, 0xffff, RZ, 0xc0, !PT ;  /* 0x0000ffff56077812 */ /* 0x040fe200078ec0ff */
[----:B------:R-:W5:Y:S01]  /*2bb0*/  LDG.E.U8 R109, desc[UR72][R4.64+0x4a] ;  /* 0x00004a48046d7981 */ /* 0x000f62000c1e1100 */
[C---:B------:R-:W-:Y:S02]  /*2bc0*/  SHF.R.U64 R15, R86.reuse, 0x10, R85 ;  /* 0x00000010560f7819 */ /* 0x040fe40000001255 */
[----:B------:R-:W-:Y:S02]  /*2bd0*/  SHF.R.U32.HI R7, RZ, 0x8, R7 ;  /* 0x00000008ff077819 */ /* 0x000fe40000011607 */
[----:B------:R-:W-:-:S02]  /*2be0*/  SHF.R.U64 R6, R86, 0x18, R85 ;  /* 0x0000001856067819 */ /* 0x000fc40000001255 */
[----:B------:R-:W-:Y:S02]  /*2bf0*/  LOP3.LUT R7, R112, 0xffff, R7, 0x48, !PT ;  /* 0x0000ffff70077812 */ /* 0x000fe400078e4807 */
[----:B------:R-:W-:Y:S01]  /*2c00*/  LOP3.LUT R24, R24, 0xffff, R15, 0x48, !PT ;  /* 0x0000ffff18187812 */ /* 0x000fe200078e480f */
[----:B------:R-:W5:Y:S01]  /*2c10*/  LDG.E.U8 R112, desc[UR72][R4.64+0x53] ;  /* 0x0000534804707981 */ /* 0x000f62000c1e1100 */
[----:B------:R-:W-:Y:S02]  /*2c20*/  LOP3.LUT R27, R27, 0xffff, R6, 0x48, !PT ;  /* 0x0000ffff1b1b7812 */ /* 0x000fe400078e4806 */
[----:B------:R-:W-:Y:S02]  /*2c30*/  LOP3.LUT R7, R7, 0xff, RZ, 0xc0, !PT ;  /* 0x000000ff07077812 */ /* 0x000fe400078ec0ff */
[----:B------:R-:W-:Y:S02]  /*2c40*/  LOP3.LUT R14, R24, 0xff, RZ, 0xc0, !PT ;  /* 0x000000ff180e7812 */ /* 0x000fe400078ec0ff */
[----:B------:R-:W-:Y:S01]  /*2c50*/  LOP3.LUT R6, R27, 0xff, RZ, 0xc0, !PT ;  /* 0x000000ff1b067812 */ /* 0x000fe200078ec0ff */
[----:B------:R-:W-:Y:S01]  /*2c60*/  IMAD.WIDE.U32 R22, R7, 0x100, RZ ;  /* 0x0000010007167825 */ /* 0x000fe200078e00ff */
[----:B------:R-:W5:Y:S03]  /*2c70*/  LDG.E.U8 R27, desc[UR72][R4.64+0x51] ;  /* 0x00005148041b7981 */ /* 0x000f66000c1e1100 */
[----:B------:R-:W-:-:S04]  /*2c80*/  IMAD.WIDE.U32 R14, R14, 0x10000, RZ ;  /* 0x000100000e0e7825 */ /* 0x000fc800078e00ff */
[----:B------:R-:W-:Y:S01]  /*2c90*/  IMAD.WIDE.U32 R6, R6, 0x1000000, RZ ;  /* 0x0100000006067825 */ /* 0x000fe200078e00ff */
[----:B------:R-:W-:-:S04]  /*2ca0*/  LOP3.LUT R111, R22, 0xff, R111, 0xf8, !PT ;  /* 0x000000ff166f7812 */ /* 0x000fc800078ef86f */
[----:B------:R-:W-:Y:S02]  /*2cb0*/  LOP3.LUT R24, R7, R23, R15, 0xfe, !PT ;  /* 0x0000001707187212 */ /* 0x000fe400078efe0f */
[----:B------:R-:W-:-:S04]  /*2cc0*/  LOP3.LUT R7, R84, 0xffff, RZ, 0xc0, !PT ;  /* 0x0000ffff54077812 */ /* 0x000fc800078ec0ff */
[----:B------:R-:W-:Y:S02]  /*2cd0*/  SHF.R.U32.HI R7, RZ, 0x8, R7 ;  /* 0x00000008ff077819 */ /* 0x000fe40000011607 */
[----:B------:R-:W-:Y:S02]  /*2ce0*/  LOP3.LUT R86, R6, R111, R14, 0xfe, !PT ;  /* 0x0000006f06567212 */ /* 0x000fe400078efe0e */
[----:B------:R-:W5:Y:S01]  /*2cf0*/  LDG.E.U8 R111, desc[UR72][R4.64+0x52] ;  /* 0x00005248046f7981 */ /* 0x000f62000c1e1100 */
[----:B------:R-:W-:-:S03]  /*2d00*/  LOP3.LUT R7, R110, 0xffff, R7, 0x48, !PT ;  /* 0x0000ffff6e077812 */ /* 0x000fc600078e4807 */
[----:B------:R-:W5:Y:S01]  /*2d10*/  LDG.E.U8 R110, desc[UR72][R4.64+0x50] ;  /* 0x00005048046e7981 */ /* 0x000f62000c1e1100 */
[----:B------:R-:W-:-:S04]  /*2d20*/  SHF.R.U64 R15, R84, 0x10, R83 ;  /* 0x00000010540f7819 */ /* 0x000fc80000001253 */
[----:B------:R-:W-:Y:S02]  /*2d30*/  LOP3.LUT R116, R116, 0xffff, R15, 0x48, !PT ;  /* 0x0000ffff74747812 */ /* 0x000fe400078e480f */
[----:B------:R-:W-:Y:S02]  /*2d40*/  SHF.R.U64 R15, R84, 0x18, R83 ;  /* 0x00000018540f7819 */ /* 0x000fe40000001253 */
[----:B------:R-:W-:Y:S02]  /*2d50*/  LOP3.LUT R7, R7, 0xff, RZ, 0xc0, !PT ;  /* 0x000000ff07077812 */ /* 0x000fe400078ec0ff */
[----:B------:R-:W-:Y:S02]  /*2d60*/  LOP3.LUT R108, R108, 0xffff, R15, 0x48, !PT ;  /* 0x0000ffff6c6c7812 */ /* 0x000fe400078e480f */
[----:B------:R-:W-:Y:S01]  /*2d70*/  LOP3.LUT R14, R116, 0xff, RZ, 0xc0, !PT ;  /* 0x000000ff740e7812 */ /* 0x000fe200078ec0ff */
[----:B------:R-:W-:Y:S01]  /*2d80*/  IMAD.WIDE.U32 R22, R7, 0x100, RZ ;  /* 0x0000010007167825 */ /* 0x000fe200078e00ff */
[----:B------:R-:W-:-:S02]  /*2d90*/  LOP3.LUT R6, R108, 0xff, RZ, 0xc0, !PT ;  /* 0x000000ff6c067812 */ /* 0x000fc400078ec0ff */
[----:B------:R-:W5:Y:S01]  /*2da0*/  LDG.E.U8 R108, desc[UR72][R4.64+0x59] ;  /* 0x00005948046c7981 */ /* 0x000f62000c1e1100 */
[----:B------:R-:W-:Y:S01]  /*2db0*/  LOP3.LUT R13, R13, 0xffff, R84, 0x48, !PT ;  /* 0x0000ffff0d0d7812 */ /* 0x000fe200078e4854 */
[----:B------:R-:W-:-:S03]  /*2dc0*/  IMAD.WIDE.U32 R14, R14, 0x10000, RZ ;  /* 0x000100000e0e7825 */ /* 0x000fc600078e00ff */
[----:B------:R-:W-:Y:S01]  /*2dd0*/  LOP3.LUT R13, R22, 0xff, R13, 0xf8, !PT ;  /* 0x000000ff160d7812 */ /* 0x000fe200078ef80d */
[----:B------:R-:W-:-:S03]  /*2de0*/  IMAD.WIDE.U32 R6, R6, 0x1000000, RZ ;  /* 0x0100000006067825 */ /* 0x000fc600078e00ff */
[----:B------:R-:W-:Y:S02]  /*2df0*/  LOP3.LUT R84, R6, R13, R14, 0xfe, !PT ;  /* 0x0000000d06547212 */ /* 0x000fe400078efe0e */
[----:B------:R-:W5:Y:S01]  /*2e00*/  LDG.E.U8 R13, desc[UR72][R4.64+0x5b] ;  /* 0x00005b48040d7981 */ /* 0x000f62000c1e1100 */
[----:B------:R-:W-:Y:S02]  /*2e10*/  LOP3.LUT R116, R7, R23, R15, 0xfe, !PT ;  /* 0x0000001707747212 */ /* 0x000fe400078efe0f */
[C-C-:B------:R-:W-:Y:S02]  /*2e20*/  SHF.R.U64 R15, R82.reuse, 0x18, R81.reuse ;  /* 0x00000018520f7819 */ /* 0x140fe40000001251 */
[----:B------:R-:W-:Y:S02]  /*2e30*/  SHF.R.U64 R6, R82, 0x10, R81 ;  /* 0x0000001052067819 */ /* 0x000fe40000001251 */
[----:B------:R-:W-:Y:S02]  /*2e40*/  LOP3.LUT R114, R114, 0xffff, R15, 0x48, !PT ;  /* 0x0000ffff72727812 */ /* 0x000fe400078e480f */
[----:B------:R-:W-:-:S02]  /*2e50*/  LOP3.LUT R7, R82, 0xffff, RZ, 0xc0, !PT ;  /* 0x0000ffff52077812 */ /* 0x000fc400078ec0ff */
[----:B------:R-:W-:Y:S02]  /*2e60*/  LOP3.LUT R107, R107, 0xffff, R6, 0x48, !PT ;  /* 0x0000ffff6b6b7812 */ /* 0x000fe400078e4806 */
[----:B------:R-:W-:Y:S02]  /*2e70*/  LOP3.LUT R6, R114, 0xff, RZ, 0xc0, !PT ;  /* 0x000000ff72067812 */ /* 0x000fe400078ec0ff */
[----:B------:R-:W5:Y:S01]  /*2e80*/  LDG.E.U8 R114, desc[UR72][R4.64+0x61] ;  /* 0x0000614804727981 */ /* 0x000f62000c1e1100 */
[----:B------:R-:W-:-:S04]  /*2e90*/  SHF.R.U32.HI R7, RZ, 0x8, R7 ;  /* 0x00000008ff077819 */ /* 0x000fc80000011607 */
[----:B------:R-:W-:Y:S02]  /*2ea0*/  LOP3.LUT R7, R118, 0xffff, R7, 0x48, !PT ;  /* 0x0000ffff76077812 */ /* 0x000fe400078e4807 */
[----:B------:R-:W-:Y:S01]  /*2eb0*/  LOP3.LUT R14, R107, 0xff, RZ, 0xc0, !PT ;  /* 0x000000ff6b0e7812 */ /* 0x000fe200078ec0ff */
[----:B------:R-:W5:Y:S01]  /*2ec0*/  LDG.E.U8 R118, desc[UR72][R4.64+0x68] ;  /* 0x0000684804767981 */ /* 0x000f62000c1e1100 */
[----:B------:R-:W-:Y:S02]  /*2ed0*/  LOP3.LUT R7, R7, 0xff, RZ, 0xc0, !PT ;  /* 0x000000ff07077812 */ /* 0x000fe400078ec0ff */
[----:B------:R-:W-:Y:S01]  /*2ee0*/  LOP3.LUT R25, R25, 0xffff, R82, 0x48, !PT ;  /* 0x0000ffff19197812 */ /* 0x000fe200078e4852 */
[----:B------:R-:W5:Y:S02]  /*2ef0*/  LDG.E.U8 R107, desc[UR72][R4.64+0x6b] ;  /* 0x00006b48046b7981 */ /* 0x000f64000c1e1100 */
[----:B------:R-:W-:-:S04]  /*2f00*/  IMAD.WIDE.U32 R22, R7, 0x100, RZ ;  /* 0x0000010007167825 */ /* 0x000fc800078e00ff */
[----:B------:R-:W-:Y:S01]  /*2f10*/  IMAD.WIDE.U32 R14, R14, 0x10000, RZ ;  /* 0x000100000e0e7825 */ /* 0x000fe200078e00ff */
[----:B------:R-:W-:-:S03]  /*2f20*/  LOP3.LUT R25, R22, 0xff, R25, 0xf8, !PT ;  /* 0x000000ff16197812 */ /* 0x000fc600078ef819 */
[----:B------:R-:W-:-:S03]  /*2f30*/  IMAD.WIDE.U32 R6, R6, 0x1000000, RZ ;  /* 0x0100000006067825 */ /* 0x000fc600078e00ff */
[----:B------:R-:W-:Y:S02]  /*2f40*/  LOP3.LUT R82, R6, R25, R14, 0xfe, !PT ;  /* 0x0000001906527212 */ /* 0x000fe400078efe0e */
[----:B------:R-:W5:Y:S01]  /*2f50*/  LDG.E.U8 R25, desc[UR72][R4.64+0x63] ;  /* 0x0000634804197981 */ /* 0x000f62000c1e1100 */
[----:B------:R-:W-:-:S04]  /*2f60*/  LOP3.LUT R6, R80, 0xffff, RZ, 0xc0, !PT ;  /* 0x0000ffff50067812 */ /* 0x000fc800078ec0ff */
[----:B------:R-:W-:Y:S02]  /*2f70*/  SHF.R.U32.HI R6, RZ, 0x8, R6 ;  /* 0x00000008ff067819 */ /* 0x000fe40000011606 */
[----:B------:R-:W-:Y:S02]  /*2f80*/  LOP3.LUT R22, R7, R23, R15, 0xfe, !PT ;  /* 0x0000001707167212 */ /* 0x000fe400078efe0f */
[----:B------:R-:W-:-:S04]  /*2f90*/  SHF.R.U64 R7, R80, 0x10, R79 ;  /* 0x0000001050077819 */ /* 0x000fc8000000124f */
[----:B--2---:R-:W-:Y:S02]  /*2fa0*/  LOP3.LUT R18, R18, 0xffff, R7, 0x48, !PT ;  /* 0x0000ffff12127812 */ /* 0x004fe400078e4807 */
[----:B------:R-:W-:Y:S02]  /*2fb0*/  SHF.R.U64 R7, R80, 0x18, R79 ;  /* 0x0000001850077819 */ /* 0x000fe4000000124f */
[----:B----4-:R-:W-:Y:S02]  /*2fc0*/  LOP3.LUT R6, R105, 0xffff, R6, 0x48, !PT ;  /* 0x0000ffff69067812 */ /* 0x010fe400078e4806 */
[----:B------:R-:W2:Y:S01]  /*2fd0*/  LDG.E.U8 R105, desc[UR72][R4.64+0x69] ;  /* 0x0000694804697981 */ /* 0x000ea2000c1e1100 */
[----:B---3--:R-:W-:Y:S02]  /*2fe0*/  LOP3.LUT R20, R20, 0xffff, R7, 0x48, !PT ;  /* 0x0000ffff14147812 */ /* 0x008fe400078e4807 */
[----:B------:R-:W-:Y:S02]  /*2ff0*/  LOP3.LUT R6, R6, 0xff, RZ, 0xc0, !PT ;  /* 0x000000ff06067812 */ /* 0x000fe400078ec0ff */
[----:B-----5:R-:W-:-:S02]  /*3000*/  LOP3.LUT R23, R21, 0xffff, R80, 0x48, !PT ;  /* 0x0000ffff15177812 */ /* 0x020fc400078e4850 */
[----:B------:R-:W-:Y:S01]  /*3010*/  LOP3.LUT R7, R20, 0xff, RZ, 0xc0, !PT ;  /* 0x000000ff14077812 */ /* 0x000fe200078ec0ff */
[----:B------:R-:W-:Y:S01]  /*3020*/  IMAD.WIDE.U32 R20, R6, 0x100, RZ ;  /* 0x0000010006147825 */ /* 0x000fe200078e00ff */
[----:B------:R-:W-:-:S03]  /*3030*/  LOP3.LUT R14, R18, 0xff, RZ, 0xc0, !PT ;  /* 0x000000ff120e7812 */ /* 0x000fc600078ec0ff */
[----:B------:R-:W-:Y:S01]  /*3040*/  IMAD.WIDE.U32 R6, R7, 0x1000000, RZ ;  /* 0x0100000007067825 */ /* 0x000fe200078e00ff */
[----:B------:R-:W-:-:S03]  /*3050*/  LOP3.LUT R23, R20, 0xff, R23, 0xf8, !PT ;  /* 0x000000ff14177812 */ /* 0x000fc600078ef817 */
[----:B------:R-:W-:-:S03]  /*3060*/  IMAD.WIDE.U32 R14, R14, 0x10000, RZ ;  /* 0x000100000e0e7825 */ /* 0x000fc600078e00ff */
[----:B------:R-:W-:Y:S02]  /*3070*/  LOP3.LUT R80, R6, R23, R14, 0xfe, !PT ;  /* 0x0000001706507212 */ /* 0x000fe400078efe0e */
[----:B------:R-:W3:Y:S01]  /*3080*/  LDG.E.U8 R23, desc[UR72][R4.64+0x6a] ;  /* 0x00006a4804177981 */ /* 0x000ee2000c1e1100 */
[C---:B------:R-:W-:Y:S02]  /*3090*/  LOP3.LUT R6, R77.reuse, 0xffff, RZ, 0xc0, !PT ;  /* 0x0000ffff4d067812 */ /* 0x040fe400078ec0ff */
[----:B------:R-:W-:Y:S02]  /*30a0*/  SHF.R.U64 R14, R77, 0x10, R78 ;  /* 0x000000104d0e7819 */ /* 0x000fe4000000124e */
[----:B------:R-:W-:Y:S02]  /*30b0*/  SHF.R.U32.HI R6, RZ, 0x8, R6 ;  /* 0x00000008ff067819 */ /* 0x000fe40000011606 */
[----:B------:R-:W-:Y:S02]  /*30c0*/  LOP3.LUT R18, R7, R21, R15, 0xfe, !PT ;  /* 0x0000001507127212 */ /* 0x000fe400078efe0f */
[----:B------:R-:W-:-:S02]  /*30d0*/  LOP3.LUT R6, R117, 0xffff, R6, 0x48, !PT ;  /* 0x0000ffff75067812 */ /* 0x000fc400078e4806 */
[----:B------:R-:W4:Y:S02]  /*30e0*/  LDG.E.U8 R117, desc[UR72][R4.64+0x72] ;  /* 0x0000724804757981 */ /* 0x000f24000c1e1100 */
[----:B------:R-:W-:-:S05]  /*30f0*/  LOP3.LUT R6, R6, 0xff, RZ, 0xc0, !PT ;  /* 0x000000ff06067812 */ /* 0x000fca00078ec0ff */
[----:B------:R-:W-:Y:S01]  /*3100*/  IMAD.WIDE.U32 R20, R6, 0x100, RZ ;  /* 0x0000010006147825 */ /* 0x000fe200078e00ff */
[----:B------:R-:W-:Y:S02]  /*3110*/  LOP3.LUT R109, R109, 0xffff, R14, 0x48, !PT ;  /* 0x0000ffff6d6d7812 */ /* 0x000fe400078e480e */
[----:B------:R-:W-:-:S04]  /*3120*/  SHF.R.U64 R14, R77, 0x18, R78 ;  /* 0x000000184d0e7819 */ /* 0x000fc8000000124e */
[----:B------:R-:W-:Y:S02]  /*3130*/  LOP3.LUT R123, R123, 0xffff, R14, 0x48, !PT ;  /* 0x0000ffff7b7b7812 */ /* 0x000fe400078e480e */
[----:B------:R-:W-:Y:S02]  /*3140*/  LOP3.LUT R14, R109, 0xff, RZ, 0xc0, !PT ;  /* 0x000000ff6d0e7812 */ /* 0x000fe400078ec0ff */
[----:B------:R-:W-:Y:S02]  /*3150*/  LOP3.LUT R7, R123, 0xff, RZ, 0xc0, !PT ;  /* 0x000000ff7b077812 */ /* 0x000fe400078ec0ff */
[----:B------:R-:W-:Y:S01]  /*3160*/  LOP3.LUT R77, R124, 0xffff, R77, 0x48, !PT ;  /* 0x0000ffff7c4d7812 */ /* 0x000fe200078e484d */
[----:B------:R-:W-:Y:S01]  /*3170*/  IMAD.WIDE.U32 R14, R14, 0x10000, RZ ;  /* 0x000100000e0e7825 */ /* 0x000fe200078e00ff */
[----:B------:R-:W5:Y:S02]  /*3180*/  LDG.E.U8 R124, desc[UR72][R4.64+0x7a] ;  /* 0x00007a48047c7981 */ /* 0x000f64000c1e1100 */
[----:B------:R-:W-:Y:S01]  /*3190*/  LOP3.LUT R77, R20, 0xff, R77, 0xf8, !PT ;  /* 0x000000ff144d7812 */ /* 0x000fe200078ef84d */
[----:B------:R-:W-:Y:S01]  /*31a0*/  IMAD.WIDE.U32 R6, R7, 0x1000000, RZ ;  /* 0x0100000007067825 */ /* 0x000fe200078e00ff */
[----:B------:R-:W5:Y:S02]  /*31b0*/  LDG.E.U8 R123, desc[UR72][R4.64+0x14] ;  /* 0x00001448047b7981 */ /* 0x000f64000c1e1100 */
[----:B------:R-:W-:-:S02]  /*31c0*/  LOP3.LUT R77, R6, R77, R14, 0xfe, !PT ;  /* 0x0000004d064d7212 */ /* 0x000fc400078efe0e */
[----:B------:R-:W-:-:S04]  /*31d0*/  LOP3.LUT R6, R75, 0xffff, RZ, 0xc0, !PT ;  /* 0x0000ffff4b067812 */ /* 0x000fc800078ec0ff */
[----:B------:R-:W-:Y:S02]  /*31e0*/  SHF.R.U32.HI R6, RZ, 0x8, R6 ;  /* 0x00000008ff067819 */ /* 0x000fe40000011606 */
[----:B------:R-:W-:Y:S02]  /*31f0*/  LOP3.LUT R109, R7, R21, R15, 0xfe, !PT ;  /* 0x00000015076d7212 */ /* 0x000fe400078efe0f */
[----:B------:R-:W-:Y:S02]  /*3200*/  SHF.R.U64 R14, R75, 0x10, R76 ;  /* 0x000000104b0e7819 */ /* 0x000fe4000000124c */
[----:B------:R-:W-:Y:S02]  /*3210*/  LOP3.LUT R6, R27, 0xffff, R6, 0x48, !PT ;  /* 0x0000ffff1b067812 */ /* 0x000fe400078e4806 */
[----:B------:R-:W-:Y:S02]  /*3220*/  SHF.R.U64 R15, R75, 0x18, R76 ;  /* 0x000000184b0f7819 */ /* 0x000fe4000000124c */
[----:B------:R-:W-:-:S02]  /*3230*/  LOP3.LUT R6, R6, 0xff, RZ, 0xc0, !PT ;  /* 0x000000ff06067812 */ /* 0x000fc400078ec0ff */
[----:B------:R-:W-:Y:S02]  /*3240*/  LOP3.LUT R7, R111, 0xffff, R14, 0x48, !PT ;  /* 0x0000ffff6f077812 */ /* 0x000fe400078e480e */
[----:B------:R-:W-:Y:S01]  /*3250*/  LOP3.LUT R14, R112, 0xffff, R15, 0x48, !PT ;  /* 0x0000ffff700e7812 */ /* 0x000fe200078e480f */
[----:B------:R-:W5:Y:S01]  /*3260*/  LDG.E.U8 R111, desc[UR72][R4.64+0x71] ;  /* 0x00007148046f7981 */ /* 0x000f62000c1e1100 */
[----:B------:R-:W-:-:S03]  /*3270*/  LOP3.LUT R27, R110, 0xffff, R75, 0x48, !PT ;  /* 0x0000ffff6e1b7812 */ /* 0x000fc600078e484b */
[----:B------:R-:W5:Y:S01]  /*3280*/  LDG.E.U8 R110, desc[UR72][R4.64+0x73] ;  /* 0x00007348046e7981 */ /* 0x000f62000c1e1100 */
[----:B------:R-:W-:Y:S01]  /*3290*/  LOP3.LUT R7, R7, 0xff, RZ, 0xc0, !PT ;  /* 0x000000ff07077812 */ /* 0x000fe200078ec0ff */
[----:B------:R-:W-:Y:S01]  /*32a0*/  IMAD.WIDE.U32 R20, R6, 0x100, RZ ;  /* 0x0000010006147825 */ /* 0x000fe200078e00ff */
[----:B------:R-:W-:Y:S01]  /*32b0*/  LOP3.LUT R75, R14, 0xff, RZ, 0xc0, !PT ;  /* 0x000000ff0e4b7812 */ /* 0x000fe200078ec0ff */
[----:B------:R-:W5:Y:S02]  /*32c0*/  LDG.E.U8 R112, desc[UR72][R4.64+0x70] ;  /* 0x0000704804707981 */ /* 0x000f64000c1e1100 */
[----:B------:R-:W-:-:S04]  /*32d0*/  IMAD.WIDE.U32 R14, R7, 0x10000, RZ ;  /* 0x00010000070e7825 */ /* 0x000fc800078e00ff */
[----:B------:R-:W-:Y:S01]  /*32e0*/  IMAD.WIDE.U32 R6, R75, 0x1000000, RZ ;  /* 0x010000004b067825 */ /* 0x000fe200078e00ff */
[----:B------:R-:W-:-:S04]  /*32f0*/  LOP3.LUT R75, R20, 0xff, R27, 0xf8, !PT ;  /* 0x000000ff144b7812 */ /* 0x000fc800078ef81b */
[----:B------:R-:W-:Y:S02]  /*3300*/  LOP3.LUT R27, R7, R21, R15, 0xfe, !PT ;  /* 0x00000015071b7212 */ /* 0x000fe400078efe0f */
[----:B------:R-:W-:Y:S02]  /*3310*/  LOP3.LUT R75, R6, R75, R14, 0xfe, !PT ;  /* 0x0000004b064b7212 */ /* 0x000fe400078efe0e */
[C---:B------:R-:W-:Y:S02]  /*3320*/  LOP3.LUT R7, R73.reuse, 0xffff, RZ, 0xc0, !PT ;  /* 0x0000ffff49077812 */ /* 0x040fe400078ec0ff */
[----:B------:R-:W-:Y:S02]  /*3330*/  SHF.R.U64 R6, R73, 0x10, R74 ;  /* 0x0000001049067819 */ /* 0x000fe4000000124a */
[----:B------:R-:W-:Y:S02]  /*3340*/  SHF.R.U32.HI R7, RZ, 0x8, R7 ;  /* 0x00000008ff077819 */ /* 0x000fe40000011607 */
[----:B------:R-:W-:-:S02]  /*3350*/  LOP3.LUT R121, R121, 0xffff, R6, 0x48, !PT ;  /* 0x0000ffff79797812 */ /* 0x000fc400078e4806 */
[----:B------:R-:W-:Y:S02]  /*3360*/  LOP3.LUT R7, R108, 0xffff, R7, 0x48, !PT ;  /* 0x0000ffff6c077812 */ /* 0x000fe400078e4807 */
[----:B------:R-:W5:Y:S01]  /*3370*/  LDG.E.U8 R108, desc[UR72][R4.64+0x79] ;  /* 0x00007948046c7981 */ /* 0x000f62000c1e1100 */
[----:B------:R-:W-:-:S03]  /*3380*/  LOP3.LUT R14, R121, 0xff, RZ, 0xc0, !PT ;  /* 0x000000ff790e7812 */ /* 0x000fc600078ec0ff */
[----:B------:R-:W5:Y:S01]  /*3390*/  LDG.E.U8 R121, desc[UR72][R4.64+0x7b] ;  /* 0x00007b4804797981 */ /* 0x000f62000c1e1100 */
[----:B------:R-:W-:-:S04]  /*33a0*/  SHF.R.U64 R6, R73, 0x18, R74 ;  /* 0x0000001849067819 */ /* 0x000fc8000000124a */
[----:B------:R-:W-:Y:S02]  /*33b0*/  LOP3.LUT R6, R13, 0xffff, R6, 0x48, !PT ;  /* 0x0000ffff0d067812 */ /* 0x000fe400078e4806 */
        /* <DEDUP_REMOVED lines=9> */
[----:B------:R-:W-:-:S04]  /*3450*/  LOP3.LUT R7, R71, 0xffff, RZ, 0xc0, !PT ;  /* 0x0000ffff47077812 */ /* 0x000fc800078ec0ff */
[----:B------:R-:W-:Y:S02]  /*3460*/  SHF.R.U32.HI R7, RZ, 0x8, R7 ;  /* 0x00000008ff077819 */ /* 0x000fe40000011607 */
[----:B------:R-:W-:Y:S02]  /*3470*/  LOP3.LUT R73, R6, R73, R14, 0xfe, !PT ;  /* 0x0000004906497212 */ /* 0x000fe400078efe0e */
[----:B------:R-:W-:Y:S02]  /*3480*/  LOP3.LUT R7, R114, 0xffff, R7, 0x48, !PT ;  /* 0x0000ffff72077812 */ /* 0x000fe400078e4807 */
[----:B------:R-:W-:Y:S01]  /*3490*/  SHF.R.U64 R6, R71, 0x10, R72 ;  /* 0x0000001047067819 */ /* 0x000fe20000001248 */
[----:B------:R-:W5:Y:S03]  /*34a0*/  LDG.E.U8 R114, desc[UR72][R4.64+0xc] ;  /* 0x00000c4804727981 */ /* 0x000f66000c1e1100 */
[----:B------:R-:W-:-:S02]  /*34b0*/  LOP3.LUT R6, R119, 0xffff, R6, 0x48, !PT ;  /* 0x0000ffff77067812 */ /* 0x000fc400078e4806 */
[----:B------:R-:W5:Y:S01]  /*34c0*/  LDG.E.U8 R119, desc[UR72][R4.64+0xd] ;  /* 0x00000d4804777981 */ /* 0x000f62000c1e1100 */
[----:B------:R-:W-:Y:S02]  /*34d0*/  SHF.R.U64 R14, R71, 0x18, R72 ;  /* 0x00000018470e7819 */ /* 0x000fe40000001248 */
[----:B------:R-:W-:Y:S02]  /*34e0*/  LOP3.LUT R71, R120, 0xffff, R71, 0x48, !PT ;  /* 0x0000ffff78477812 */ /* 0x000fe400078e4847 */
[----:B------:R-:W5:Y:S01]  /*34f0*/  LDG.E.U8 R120, desc[UR72][R4.64+0xe] ;  /* 0x00000e4804787981 */ /* 0x000f62000c1e1100 */
[----:B------:R-:W-:Y:S02]  /*3500*/  LOP3.LUT R25, R25, 0xffff, R14, 0x48, !PT ;  /* 0x0000ffff19197812 */ /* 0x000fe400078e480e */
[----:B------:R-:W-:Y:S02]  /*3510*/  LOP3.LUT R7, R7, 0xff, RZ, 0xc0, !PT ;  /* 0x000000ff07077812 */ /* 0x000fe400078ec0ff */
[----:B------:R-:W-:-:S02]  /*3520*/  LOP3.LUT R6, R6, 0xff, RZ, 0xc0, !PT ;  /* 0x000000ff06067812 */ /* 0x000fc400078ec0ff */
[----:B------:R-:W-:Y:S01]  /*3530*/  LOP3.LUT R25, R25, 0xff, RZ, 0xc0, !PT ;  /* 0x000000ff19197812 */ /* 0x000fe200078ec0ff */
[----:B------:R-:W-:-:S04]  /*3540*/  IMAD.WIDE.U32 R20, R7, 0x100, RZ ;  /* 0x0000010007147825 */ /* 0x000fc800078e00ff */
[----:B------:R-:W-:Y:S01]  /*3550*/  IMAD.WIDE.U32 R14, R6, 0x10000, RZ ;  /* 0x00010000060e7825 */ /* 0x000fe200078e00ff */
[----:B------:R-:W-:-:S03]  /*3560*/  LOP3.LUT R71, R20, 0xff, R71, 0xf8, !PT ;  /* 0x000000ff14477812 */ /* 0x000fc600078ef847 */
[----:B------:R-:W-:-:S03]  /*3570*/  IMAD.WIDE.U32 R6, R25, 0x1000000, RZ ;  /* 0x0100000019067825 */ /* 0x000fc600078e00ff */
[----:B------:R-:W-:Y:S02]  /*3580*/  LOP3.LUT R71, R6, R71, R14, 0xfe, !PT ;  /* 0x0000004706477212 */ /* 0x000fe400078efe0e */
[----:B------:R-:W-:-:S04]  /*3590*/  LOP3.LUT R6, R69, 0xffff, RZ, 0xc0, !PT ;  /* 0x0000ffff45067812 */ /* 0x000fc800078ec0ff */
[----:B------:R-:W-:Y:S02]  /*35a0*/  SHF.R.U32.HI R6, RZ, 0x8, R6 ;  /* 0x00000008ff067819 */ /* 0x000fe40000011606 */
[----:B------:R-:W-:Y:S02]  /*35b0*/  SHF.R.U64 R14, R69, 0x10, R70 ;  /* 0x00000010450e7819 */ /* 0x000fe40000001246 */
[----:B--2---:R-:W-:Y:S02]  /*35c0*/  LOP3.LUT R6, R105, 0xffff, R6, 0x48, !PT ;  /* 0x0000ffff69067812 */ /* 0x004fe400078e4806 */
[----:B------:R-:W2:Y:S02]  /*35d0*/  LDG.E.U8 R105, desc[UR72][R4.64+0xf] ;  /* 0x00000f4804697981 */ /* 0x000ea4000c1e1100 */
[----:B------:R-:W-:Y:S02]  /*35e0*/  LOP3.LUT R6, R6, 0xff, RZ, 0xc0, !PT ;  /* 0x000000ff06067812 */ /* 0x000fe400078ec0ff */
[----:B------:R-:W-:-:S02]  /*35f0*/  LOP3.LUT R25, R7, R21, R15, 0xfe, !PT ;  /* 0x0000001507197212 */ /* 0x000fc400078efe0f */
[----:B---3--:R-:W-:Y:S02]  /*3600*/  LOP3.LUT R23, R23, 0xffff, R14, 0x48, !PT ;  /* 0x0000ffff17177812 */ /* 0x008fe400078e480e */
[----:B------:R-:W-:-:S04]  /*3610*/  SHF.R.U64 R14, R69, 0x18, R70 ;  /* 0x00000018450e7819 */ /* 0x000fc80000001246 */
[----:B------:R-:W-:Y:S02]  /*3620*/  LOP3.LUT R107, R107, 0xffff, R14, 0x48, !PT ;  /* 0x0000ffff6b6b7812 */ /* 0x000fe400078e480e */
[----:B------:R-:W-:Y:S02]  /*3630*/  LOP3.LUT R14, R23, 0xff, RZ, 0xc0, !PT ;  /* 0x000000ff170e7812 */ /* 0x000fe400078ec0ff */
[----:B------:R-:W-:Y:S02]  /*3640*/  LOP3.LUT R23, R118, 0xffff, R69, 0x48, !PT ;  /* 0x0000ffff76177812 */ /* 0x000fe400078e4845 */
[----:B------:R-:W3:Y:S01]  /*3650*/  LDG.E.U8 R118, desc[UR72][R4.64+0x15] ;  /* 0x0000154804767981 */ /* 0x000ee2000c1e1100 */
[----:B------:R-:W-:-:S03]  /*3660*/  IMAD.WIDE.U32 R20, R6, 0x100, RZ ;  /* 0x0000010006147825 */ /* 0x000fc600078e00ff */
[----:B------:R-:W-:-:S03]  /*3670*/  LOP3.LUT R69, R20, 0xff, R23, 0xf8, !PT ;  /* 0x000000ff14457812 */ /* 0x000fc600078ef817 */
[----:B------:R-:W3:Y:S01]  /*3680*/  LDG.E.U8 R20, desc[UR72][R4.64+0x16] ;  /* 0x0000164804147981 */ /* 0x000ee2000c1e1100 */
[----:B------:R-:W-:-:S03]  /*3690*/  LOP3.LUT R7, R107, 0xff, RZ, 0xc0, !PT ;  /* 0x000000ff6b077812 */ /* 0x000fc600078ec0ff */
[----:B------:R-:W3:Y:S01]  /*36a0*/  LDG.E.U8 R107, desc[UR72][R4.64+0x17] ;  /* 0x00001748046b7981 */ /* 0x000ee2000c1e1100 */
[----:B------:R-:W-:-:S04]  /*36b0*/  IMAD.WIDE.U32 R14, R14, 0x10000, RZ ;  /* 0x000100000e0e7825 */ /* 0x000fc800078e00ff */
[----:B------:R-:W-:-:S03]  /*36c0*/  IMAD.WIDE.U32 R6, R7, 0x1000000, RZ ;  /* 0x0100000007067825 */ /* 0x000fc600078e00ff */
[----:B------:R-:W-:Y:S02]  /*36d0*/  LOP3.LUT R69, R6, R69, R14, 0xfe, !PT ;  /* 0x0000004506457212 */ /* 0x000fe400078efe0e */
[----:B------:R-:W-:Y:S02]  /*36e0*/  LOP3.LUT R6, R67, 0xffff, RZ, 0xc0, !PT ;  /* 0x0000ffff43067812 */ /* 0x000fe400078ec0ff */
[----:B------:R-:W-:Y:S02]  /*36f0*/  LOP3.LUT R23, R7, R21, R15, 0xfe, !PT ;  /* 0x0000001507177212 */ /* 0x000fe400078efe0f */
[----:B------:R-:W-:Y:S02]  /*3700*/  SHF.R.U32.HI R6, RZ, 0x8, R6 ;  /* 0x00000008ff067819 */ /* 0x000fe40000011606 */
[C-C-:B------:R-:W-:Y:S02]  /*3710*/  SHF.R.U64 R14, R67.reuse, 0x10, R68.reuse ;  /* 0x00000010430e7819 */ /* 0x140fe40000001244 */
[----:B------:R-:W-:-:S02]  /*3720*/  SHF.R.U64 R7, R67, 0x18, R68 ;  /* 0x0000001843077819 */ /* 0x000fc40000001244 */
[----:B----4-:R-:W-:-:S04]  /*3730*/  LOP3.LUT R117, R117, 0xffff, R14, 0x48, !PT ;  /* 0x0000ffff75757812 */ /* 0x010fc800078e480e */
[----:B------:R-:W-:Y:S02]  /*3740*/  LOP3.LUT R14, R117, 0xff, RZ, 0xc0, !PT ;  /* 0x000000ff750e7812 */ /* 0x000fe400078ec0ff */
[----:B------:R-:W4:Y:S03]  /*3750*/  LDG.E.U8 R117, desc[UR72][R4.64+0x1c] ;  /* 0x00001c4804757981 */ /* 0x000f26000c1e1100 */
[----:B------:R-:W-:Y:S01]  /*3760*/  IMAD.WIDE.U32 R14, R14, 0x10000, RZ ;  /* 0x000100000e0e7825 */ /* 0x000fe200078e00ff */
[----:B-----5:R-:W-:Y:S02]  /*3770*/  LOP3.LUT R6, R111, 0xffff, R6, 0x48, !PT ;  /* 0x0000ffff6f067812 */ /* 0x020fe400078e4806 */
[----:B------:R-:W-:Y:S02]  /*3780*/  LOP3.LUT R110, R110, 0xffff, R7, 0x48, !PT ;  /* 0x0000ffff6e6e7812 */ /* 0x000fe400078e4807 */
[----:B------:R-:W-:-:S02]  /*3790*/  LOP3.LUT R6, R6, 0xff, RZ, 0xc0, !PT ;  /* 0x000000ff06067812 */ /* 0x000fc400078ec0ff */
[----:B------:R-:W-:Y:S02]  /*37a0*/  LOP3.LUT R7, R110, 0xff, RZ, 0xc0, !PT ;  /* 0x000000ff6e077812 */ /* 0x000fe400078ec0ff */
[----:B------:R-:W-:Y:S01]  /*37b0*/  LOP3.LUT R21, R112, 0xffff, R67, 0x48, !PT ;  /* 0x0000ffff70157812 */ /* 0x000fe200078e4843 */
[----:B------:R-:W-:Y:S01]  /*37c0*/  IMAD.WIDE.U32 R110, R6, 0x100, RZ ;  /* 0x00000100066e7825 */ /* 0x000fe200078e00ff */
[----:B------:R-:W5:Y:S03]  /*37d0*/  LDG.E.U8 R112, desc[UR72][R4.64+0x1d] ;  /* 0x00001d4804707981 */ /* 0x000f66000c1e1100 */
[----:B------:R-:W-:Y:S01]  /*37e0*/  IMAD.WIDE.U32 R6, R7, 0x1000000, RZ ;  /* 0x0100000007067825 */ /* 0x000fe200078e00ff */
[----:B------:R-:W-:-:S04]  /*37f0*/  LOP3.LUT R67, R110, 0xff, R21, 0xf8, !PT ;  /* 0x000000ff6e437812 */ /* 0x000fc800078ef815 */
[----:B------:R-:W-:Y:S02]  /*3800*/  LOP3.LUT R21, R7, R111, R15, 0xfe, !PT ;  /* 0x0000006f07157212 */ /* 0x000fe400078efe0f */
[C---:B------:R-:W-:Y:S02]  /*3810*/  LOP3.LUT R7, R65.reuse, 0xffff, RZ, 0xc0, !PT ;  /* 0x0000ffff41077812 */ /* 0x040fe400078ec0ff */
[----:B------:R-:W-:Y:S02]  /*3820*/  LOP3.LUT R67, R6, R67, R14, 0xfe, !PT ;  /* 0x0000004306437212 */ /* 0x000fe400078efe0e */
[----:B------:R-:W-:Y:S02]  /*3830*/  SHF.R.U32.HI R7, RZ, 0x8, R7 ;  /* 0x00000008ff077819 */ /* 0x000fe40000011607 */
[C-C-:B------:R-:W-:Y:S02]  /*3840*/  SHF.R.U64 R15, R65.reuse, 0x10, R66.reuse ;  /* 0x00000010410f7819 */ /* 0x140fe40000001242 */
[----:B------:R-:W-:-:S02]  /*3850*/  SHF.R.U64 R6, R65, 0x18, R66 ;  /* 0x0000001841067819 */ /* 0x000fc40000001242 */
[----:B------:R-:W-:Y:S02]  /*3860*/  LOP3.LUT R124, R124, 0xffff, R15, 0x48, !PT ;  /* 0x0000ffff7c7c7812 */ /* 0x000fe400078e480f */
[----:B------:R-:W-:Y:S02]  /*3870*/  LOP3.LUT R7, R108, 0xffff, R7, 0x48, !PT ;  /* 0x0000ffff6c077812 */ /* 0x000fe400078e4807 */
[----:B------:R-:W-:Y:S01]  /*3880*/  LOP3.LUT R121, R121, 0xffff, R6, 0x48, !PT ;  /* 0x0000ffff79797812 */ /* 0x000fe200078e4806 */
[----:B------:R-:W5:Y:S01]  /*3890*/  LDG.E.U8 R108, desc[UR72][R4.64+0x1e] ;  /* 0x00001e48046c7981 */ /* 0x000f62000c1e1100 */
[----:B------:R-:W-:Y:S02]  /*38a0*/  LOP3.LUT R7, R7, 0xff, RZ, 0xc0, !PT ;  /* 0x000000ff07077812 */ /* 0x000fe400078ec0ff */
[----:B------:R-:W-:Y:S02]  /*38b0*/  LOP3.LUT R14, R124, 0xff, RZ, 0xc0, !PT ;  /* 0x000000ff7c0e7812 */ /* 0x000fe400078ec0ff */
[----:B------:R-:W-:Y:S01]  /*38c0*/  LOP3.LUT R6, R121, 0xff, RZ, 0xc0, !PT ;  /* 0x000000ff79067812 */ /* 0x000fe200078ec0ff */
[----:B------:R-:W-:Y:S01]  /*38d0*/  IMAD.WIDE.U32 R110, R7, 0x100, RZ ;  /* 0x00000100076e7825 */ /* 0x000fe200078e00ff */
[----:B------:R-:W5:Y:S03]  /*38e0*/  LDG.E.U8 R121, desc[UR72][R4.64+0x25] ;  /* 0x0000254804797981 */ /* 0x000f66000c1e1100 */
[----:B------:R-:W-:-:S04]  /*38f0*/  IMAD.WIDE.U32 R14, R14, 0x10000, RZ ;  /* 0x000100000e0e7825 */ /* 0x000fc800078e00ff */
[----:B------:R-:W-:-:S05]  /*3900*/  IMAD.WIDE.U32 R6, R6, 0x1000000, RZ ;  /* 0x0100000006067825 */ /* 0x000fca00078e00ff */
[----:B------:R-:W-:Y:S02]  /*3910*/  LOP3.LUT R15, R7, R111, R15, 0xfe, !PT ;  /* 0x0000006f070f7212 */ /* 0x000fe400078efe0f */
[----:B------:R-:W5:Y:S01]  /*3920*/  LDG.E.U8 R7, desc[UR72][R4.64+0x1f] ;  /* 0x00001f4804077981 */ /* 0x000f62000c1e1100 */
[----:B------:R-:W-:-:S03]  /*3930*/  LOP3.LUT R65, R122, 0xffff, R65, 0x48, !PT ;  /* 0x0000ffff7a417812 */ /* 0x000fc600078e4841 */
[----:B------:R-:W5:Y:S01]  /*3940*/  LDG.E.U8 R122, desc[UR72][R4.64+0x24] ;  /* 0x00002448047a7981 */ /* 0x000f62000c1e1100 */
[----:B------:R-:W-:-:S04]  /*3950*/  LOP3.LUT R65, R110, 0xff, R65, 0xf8, !PT ;  /* 0x000000ff6e417812 */ /* 0x000fc800078ef841 */
[----:B------:R-:W-:Y:S02]  /*3960*/  LOP3.LUT R65, R6, R65, R14, 0xfe, !PT ;  /* 0x0000004106417212 */ /* 0x000fe400078efe0e */
[--C-:B------:R-:W-:Y:S02]  /*3970*/  LOP3.LUT R6, R26, 0xffffff00, R93.reuse, 0xf8, !PT ;  /* 0xffffff001a067812 */ /* 0x100fe400078ef85d */
[----:B------:R-:W-:Y:S02]  /*3980*/  LOP3.LUT R14, R114, 0xffff, R93, 0x48, !PT ;  /* 0x0000ffff720e7812 */ /* 0x000fe400078e485d */
[----:B------:R-:W-:Y:S01]  /*3990*/  SHF.R.U32.HI R110, RZ, 0x8, R6 ;  /* 0x00000008ff6e7819 */ /* 0x000fe20000011606 */
[----:B------:R-:W5:Y:S03]  /*39a0*/  LDG.E.U8 R114, desc[UR72][R4.64+0x26] ;  /* 0x0000264804727981 */ /* 0x000f66000c1e1100 */
[----:B------:R-:W-:-:S02]  /*39b0*/  LOP3.LUT R93, R119, 0xffff, R110, 0x48, !PT ;  /* 0x0000ffff775d7812 */ /* 0x000fc400078e486e */
[----:B------:R-:W5:Y:S01]  /*39c0*/  LDG.E.U8 R119, desc[UR72][R4.64+0x27] ;  /* 0x0000274804777981 */ /* 0x000f62000c1e1100 */
[----:B------:R-:W-:Y:S02]  /*39d0*/  LOP3.LUT R14, R14, 0xff, RZ, 0xc0, !PT ;  /* 0x000000ff0e0e7812 */ /* 0x000fe400078ec0ff */
[----:B------:R-:W-:Y:S01]  /*39e0*/  IMAD.SHL.U32 R93, R93, 0x100, RZ ;  /* 0x000001005d5d7824 */ /* 0x000fe200078e00ff */
[----:B------:R-:W5:Y:S04]  /*39f0*/  LDG.E.U8 R110, desc[UR72][R4.64+0x2c] ;  /* 0x00002c48046e7981 */ /* 0x000f68000c1e1100 */
[----:B------:R-:W-:Y:S02]  /*3a00*/  LOP3.LUT R111, R14, 0xff00, R93, 0xf8, !PT ;  /* 0x0000ff000e6f7812 */ /* 0x000fe400078ef85d */
[----:B------:R-:W-:Y:S01]  /*3a10*/  SHF.R.U32.HI R93, RZ, 0x10, R6 ;  /* 0x00000010ff5d7819 */ /* 0x000fe20000011606 */
[----:B------:R-:W5:Y:S03]  /*3a20*/  LDG.E.U8 R14, desc[UR72][R4.64+0x35] ;  /* 0x00003548040e7981 */ /* 0x000f66000c1e1100 */
[----:B------:R-:W-:-:S05]  /*3a30*/  LOP3.LUT R120, R120, 0xffff, R93, 0x48, !PT ;  /* 0x0000ffff78787812 */ /* 0x000fca00078e485d */
[----:B------:R-:W-:-:S05]  /*3a40*/  IMAD.U32 R120, R120, 0x10000, RZ ;  /* 0x0001000078787824 */ /* 0x000fca00078e00ff */
[----:B------:R-:W-:Y:S02]  /*3a50*/  LOP3.LUT R120, R111, 0xff0000, R120, 0xf8, !PT ;  /* 0x00ff00006f787812 */ /* 0x000fe400078ef878 */
[----:B------:R-:W5:Y:S01]  /*3a60*/  LDG.E.U8 R111, desc[UR72][R4.64+0x2d] ;  /* 0x00002d48046f7981 */ /* 0x000f62000c1e1100 */
[----:B------:R-:W-:Y:S02]  /*3a70*/  SHF.R.U32.HI R6, RZ, 0x18, R6 ;  /* 0x00000018ff067819 */ /* 0x000fe40000011606 */
[----:B------:R-:W-:Y:S02]  /*3a80*/  LOP3.LUT R123, R123, 0xffff, R92, 0x48, !PT ;  /* 0x0000ffff7b7b7812 */ /* 0x000fe400078e485c */
[----:B--2---:R-:W-:Y:S02]  /*3a90*/  LOP3.LUT R6, R105, 0xffff, R6, 0x48, !PT ;  /* 0x0000ffff69067812 */ /* 0x004fe400078e4806 */
[----:B------:R-:W2:Y:S03]  /*3aa0*/  LDG.E.U8 R105, desc[UR72][R4.64+0x2e] ;  /* 0x00002e4804697981 */ /* 0x000ea6000c1e1100 */
[----:B------:R-:W-:-:S05]  /*3ab0*/  IMAD.SHL.U32 R93, R6, 0x1000000, RZ ;  /* 0x01000000065d7824 */ /* 0x000fca00078e00ff */
[----:B------:R-:W-:Y:S02]  /*3ac0*/  LOP3.LUT R93, R26, R120, R93, 0xfe, !PT ;  /* 0x000000781a5d7212 */ /* 0x000fe400078efe5d */
[----:B------:R-:W2:Y:S01]  /*3ad0*/  LDG.E.U8 R26, desc[UR72][R4.64+0x2f] ;  /* 0x00002f48041a7981 */ /* 0x000ea2000c1e1100 */
[----:B------:R-:W-:-:S03]  /*3ae0*/  LOP3.LUT R6, R115, 0xffffff00, R92, 0xf8, !PT ;  /* 0xffffff0073067812 */ /* 0x000fc600078ef85c */
[----:B------:R-:W2:Y:S01]  /*3af0*/  LDG.E.U8 R120, desc[UR72][R4.64+0x34] ;  /* 0x0000344804787981 */ /* 0x000ea2000c1e1100 */
[----:B------:R-:W-:Y:S02]  /*3b00*/  SHF.R.U32.HI R125, RZ, 0x8, R6 ;  /* 0x00000008ff7d7819 */ /* 0x000fe40000011606 */
[----:B------:R-:W-:Y:S02]  /*3b10*/  LOP3.LUT R123, R123, 0xff, RZ, 0xc0, !PT ;  /* 0x000000ff7b7b7812 */ /* 0x000fe400078ec0ff */
[----:B---3--:R-:W-:-:S05]  /*3b20*/  LOP3.LUT R118, R118, 0xffff, R125, 0x48, !PT ;  /* 0x0000ffff76767812 */ /* 0x008fca00078e487d */
[----:B------:R-:W-:-:S05]  /*3b30*/  IMAD.SHL.U32 R118, R118, 0x100, RZ ;  /* 0x0000010076767824 */ /* 0x000fca00078e00ff */
[----:B------:R-:W-:Y:S02]  /*3b40*/  LOP3.LUT R125, R123, 0xff00, R118, 0xf8, !PT ;  /* 0x0000ff007b7d7812 */ /* 0x000fe400078ef876 */
[----:B------:R-:W-:Y:S01]  /*3b50*/  SHF.R.U32.HI R123, RZ, 0x10, R6 ;  /* 0x00000010ff7b7819 */ /* 0x000fe20000011606 */
[----:B------:R-:W3:Y:S03]  /*3b60*/  LDG.E.U8 R118, desc[UR72][R4.64+0x3d] ;  /* 0x00003d4804767981 */ /* 0x000ee6000c1e1100 */
[----:B------:R-:W-:-:S05]  /*3b70*/  LOP3.LUT R20, R20, 0xffff, R123, 0x48, !PT ;  /* 0x0000ffff14147812 */ /* 0x000fca00078e487b */
[----:B------:R-:W-:-:S05]  /*3b80*/  IMAD.U32 R20, R20, 0x10000, RZ ;  /* 0x0001000014147824 */ /* 0x000fca00078e00ff */
[----:B------:R-:W-:Y:S02]  /*3b90*/  LOP3.LUT R92, R125, 0xff0000, R20, 0xf8, !PT ;  /* 0x00ff00007d5c7812 */ /* 0x000fe400078ef814 */
[----:B------:R-:W3:Y:S01]  /*3ba0*/  LDG.E.U8 R20, desc[UR72][R4.64+0x36] ;  /* 0x0000364804147981 */ /* 0x000ee2000c1e1100 */
[----:B------:R-:W-:-:S04]  /*3bb0*/  SHF.R.U32.HI R6, RZ, 0x18, R6 ;  /* 0x00000018ff067819 */ /* 0x000fc80000011606 */
[----:B------:R-:W-:Y:S02]  /*3bc0*/  LOP3.LUT R6, R107, 0xffff, R6, 0x48, !PT ;  /* 0x0000ffff6b067812 */ /* 0x000fe400078e4806 */
[----:B------:R-:W3:Y:S03]  /*3bd0*/  LDG.E.U8 R107, desc[UR72][R4.64+0x37] ;  /* 0x00003748046b7981 */ /* 0x000ee6000c1e1100 */
[----:B------:R-:W-:-:S05]  /*3be0*/  IMAD.SHL.U32 R6, R6, 0x1000000, RZ ;  /* 0x0100000006067824 */ /* 0x000fca00078e00ff */
[----:B------:R-:W-:Y:S02]  /*3bf0*/  LOP3.LUT R92, R115, R92, R6, 0xfe, !PT ;  /* 0x0000005c735c7212 */ /* 0x000fe400078efe06 */
[--C-:B------:R-:W-:Y:S01]  /*3c00*/  LOP3.LUT R115, R113, 0xffffff00, R90.reuse, 0xf8, !PT ;  /* 0xffffff0071737812 */ /* 0x100fe200078ef85a */
[----:B------:R-:W3:Y:S03]  /*3c10*/  LDG.E.U8 R6, desc[UR72][R4.64+0x3c] ;  /* 0x00003c4804067981 */ /* 0x000ee6000c1e1100 */
[----:B------:R-:W-:Y:S02]  /*3c20*/  SHF.R.U32.HI R123, RZ, 0x8, R115 ;  /* 0x00000008ff7b7819 */ /* 0x000fe40000011673 */
[----:B----4-:R-:W-:-:S04]  /*3c30*/  LOP3.LUT R117, R117, 0xffff, R90, 0x48, !PT ;  /* 0x0000ffff75757812 */ /* 0x010fc800078e485a */
[----:B------:R-:W-:Y:S02]  /*3c40*/  LOP3.LUT R117, R117, 0xff, RZ, 0xc0, !PT ;  /* 0x000000ff75757812 */ /* 0x000fe400078ec0ff */
[----:B-----5:R-:W-:-:S05]  /*3c50*/  LOP3.LUT R112, R112, 0xffff, R123, 0x48, !PT ;  /* 0x0000ffff70707812 */ /* 0x020fca00078e487b */
[----:B------:R-:W-:-:S05]  /*3c60*/  IMAD.SHL.U32 R90, R112, 0x100, RZ ;  /* 0x00000100705a7824 */ /* 0x000fca00078e00ff */
[----:B------:R-:W-:Y:S02]  /*3c70*/  LOP3.LUT R90, R117, 0xff00, R90, 0xf8, !PT ;  /* 0x0000ff00755a7812 */ /* 0x000fe400078ef85a */
[--C-:B------:R-:W-:Y:S02]  /*3c80*/  SHF.R.U32.HI R117, RZ, 0x10, R115.reuse ;  /* 0x00000010ff757819 */ /* 0x100fe40000011673 */
[----:B------:R-:W-:Y:S02]  /*3c90*/  SHF.R.U32.HI R112, RZ, 0x18, R115 ;  /* 0x00000018ff707819 */ /* 0x000fe40000011673 */
[----:B------:R-:W4:Y:S01]  /*3ca0*/  LDG.E.U8 R115, desc[UR72][R4.64+0x47] ;  /* 0x0000474804737981 */ /* 0x000f22000c1e1100 */
[----:B------:R-:W-:-:S03]  /*3cb0*/  LOP3.LUT R108, R108, 0xffff, R117, 0x48, !PT ;  /* 0x0000ffff6c6c7812 */ /* 0x000fc600078e4875 */
[----:B------:R-:W5:Y:S01]  /*3cc0*/  LDG.E.U8 R117, desc[UR72][R4.64+0x3e] ;  /* 0x00003e4804757981 */ /* 0x000f62000c1e1100 */
[----:B------:R-:W-:Y:S01]  /*3cd0*/  LOP3.LUT R112, R7, 0xffff, R112, 0x48, !PT ;  /* 0x0000ffff07707812 */ /* 0x000fe200078e4870 */
[----:B------:R-:W-:Y:S01]  /*3ce0*/  IMAD.U32 R7, R108, 0x10000, RZ ;  /* 0x000100006c077824 */ /* 0x000fe200078e00ff */
[----:B------:R-:W-:-:S03]  /*3cf0*/  LOP3.LUT R108, R106, 0xffffff00, R87, 0xf8, !PT ;  /* 0xffffff006a6c7812 */ /* 0x000fc600078ef857 */
[----:B------:R-:W-:Y:S01]  /*3d00*/  IMAD.SHL.U32 R112, R112, 0x1000000, RZ ;  /* 0x0100000070707824 */ /* 0x000fe200078e00ff */
[----:B------:R-:W-:Y:S02]  /*3d10*/  LOP3.LUT R90, R90, 0xff0000, R7, 0xf8, !PT ;  /* 0x00ff00005a5a7812 */ /* 0x000fe400078ef807 */
[----:B------:R-:W-:Y:S01]  /*3d20*/  LOP3.LUT R122, R122, 0xffff, R87, 0x48, !PT ;  /* 0x0000ffff7a7a7812 */ /* 0x000fe200078e4857 */
[----:B------:R-:W4:Y:S01]  /*3d30*/  LDG.E.U8 R7, desc[UR72][R4.64+0x3f] ;  /* 0x00003f4804077981 */ /* 0x000f22000c1e1100 */
[----:B------:R-:W-:Y:S02]  /*3d40*/  LOP3.LUT R90, R113, R90, R112, 0xfe, !PT ;  /* 0x0000005a715a7212 */ /* 0x000fe400078efe70 */
[--C-:B------:R-:W-:Y:S01]  /*3d50*/  SHF.R.U32.HI R112, RZ, 0x8, R108.reuse ;  /* 0x00000008ff707819 */ /* 0x100fe2000001166c */
[----:B------:R-:W4:Y:S01]  /*3d60*/  LDG.E.U8 R113, desc[UR72][R4.64+0x4c] ;  /* 0x00004c4804717981 */ /* 0x000f22000c1e1100 */
[----:B------:R-:W-:Y:S02]  /*3d70*/  SHF.R.U32.HI R87, RZ, 0x10, R108 ;  /* 0x00000010ff577819 */ /* 0x000fe4000001166c */
[----:B------:R-:W-:-:S02]  /*3d80*/  LOP3.LUT R121, R121, 0xffff, R112, 0x48, !PT ;  /* 0x0000ffff79797812 */ /* 0x000fc400078e4870 */
[----:B------:R-:W-:Y:S02]  /*3d90*/  LOP3.LUT R114, R114, 0xffff, R87, 0x48, !PT ;  /* 0x0000ffff72727812 */ /* 0x000fe400078e4857 */
[----:B------:R-:W-:Y:S01]  /*3da0*/  SHF.R.U32.HI R108, RZ, 0x18, R108 ;  /* 0x00000018ff6c7819 */ /* 0x000fe2000001166c */
[----:B------:R-:W-:Y:S01]  /*3db0*/  IMAD.SHL.U32 R121, R121, 0x100, RZ ;  /* 0x0000010079797824 */ /* 0x000fe200078e00ff */
[----:B------:R-:W-:Y:S01]  /*3dc0*/  LOP3.LUT R122, R122, 0xff, RZ, 0xc0, !PT ;  /* 0x000000ff7a7a7812 */ /* 0x000fe200078ec0ff */
[----:B------:R-:W-:Y:S01]  /*3dd0*/  IMAD.U32 R114, R114, 0x10000, RZ ;  /* 0x0001000072727824 */ /* 0x000fe200078e00ff */
[----:B------:R-:W-:Y:S02]  /*3de0*/  LOP3.LUT R119, R119, 0xffff, R108, 0x48, !PT ;  /* 0x0000ffff77777812 */ /* 0x000fe400078e486c */
[----:B------:R-:W-:Y:S01]  /*3df0*/  LOP3.LUT R121, R122, 0xff00, R121, 0xf8, !PT ;  /* 0x0000ff007a797812 */ /* 0x000fe200078ef879 */
[----:B------:R-:W4:Y:S02]  /*3e00*/  LDG.E.U8 R108, desc[UR72][R4.64+0x45] ;  /* 0x00004548046c7981 */ /* 0x000f24000c1e1100 */
[----:B------:R-:W-:Y:S01]  /*3e10*/  IMAD.SHL.U32 R119, R119, 0x1000000, RZ ;  /* 0x0100000077777824 */ /* 0x000fe200078e00ff */
[----:B------:R-:W-:-:S02]  /*3e20*/  LOP3.LUT R114, R121, 0xff0000, R114, 0xf8, !PT ;  /* 0x00ff000079727812 */ /* 0x000fc400078ef872 */
[----:B------:R-:W-:Y:S01]  /*3e30*/  LOP3.LUT R112, R110, 0xffff, R85, 0x48, !PT ;  /* 0x0000ffff6e707812 */ /* 0x000fe200078e4855 */
[----:B------:R-:W4:Y:S01]  /*3e40*/  LDG.E.U8 R121, desc[UR72][R4.64+0x4f] ;  /* 0x00004f4804797981 */ /* 0x000f22000c1e1100 */
[----:B------:R-:W-:-:S03]  /*3e50*/  LOP3.LUT R87, R106, R114, R119, 0xfe, !PT ;  /* 0x000000726a577212 */ /* 0x000fc600078efe77 */
[----:B------:R-:W4:Y:S01]  /*3e60*/  LDG.E.U8 R106, desc[UR72][R4.64+0x44] ;  /* 0x00004448046a7981 */ /* 0x000f22000c1e1100 */
[----:B------:R-:W-:-:S03]  /*3e70*/  LOP3.LUT R85, R24, 0xffffff00, R85, 0xf8, !PT ;  /* 0xffffff0018557812 */ /* 0x000fc600078ef855 */
[----:B------:R-:W4:Y:S01]  /*3e80*/  LDG.E.U8 R110, desc[UR72][R4.64+0x4d] ;  /* 0x00004d48046e7981 */ /* 0x000f22000c1e1100 */
[----:B------:R-:W-:-:S04]  /*3e90*/  SHF.R.U32.HI R114, RZ, 0x8, R85 ;  /* 0x00000008ff727819 */ /* 0x000fc80000011655 */
[----:B------:R-:W-:Y:S02]  /*3ea0*/  LOP3.LUT R111, R111, 0xffff, R114, 0x48, !PT ;  /* 0x0000ffff6f6f7812 */ /* 0x000fe400078e4872 */
[----:B------:R-:W-:-:S03]  /*3eb0*/  LOP3.LUT R112, R112, 0xff, RZ, 0xc0, !PT ;  /* 0x000000ff70707812 */ /* 0x000fc600078ec0ff */
[----:B------:R-:W-:Y:S01]  /*3ec0*/  IMAD.SHL.U32 R111, R111, 0x100, RZ ;  /* 0x000001006f6f7824 */ /* 0x000fe200078e00ff */
[----:B------:R-:W-:-:S04]  /*3ed0*/  SHF.R.U32.HI R114, RZ, 0x10, R85 ;  /* 0x00000010ff727819 */ /* 0x000fc80000011655 */
[----:B------:R-:W-:Y:S02]  /*3ee0*/  LOP3.LUT R122, R112, 0xff00, R111, 0xf8, !PT ;  /* 0x0000ff00707a7812 */ /* 0x000fe400078ef86f */
[----:B------:R-:W4:Y:S01]  /*3ef0*/  LDG.E.U8 R112, desc[UR72][R4.64+0x46] ;  /* 0x0000464804707981 */ /* 0x000f22000c1e1100 */
[----:B------:R-:W-:-:S03]  /*3f00*/  SHF.R.U32.HI R85, RZ, 0x18, R85 ;  /* 0x00000018ff557819 */ /* 0x000fc60000011655 */
[----:B------:R-:W4:Y:S01]  /*3f10*/  LDG.E.U8 R111, desc[UR72][R4.64+0x54] ;  /* 0x00005448046f7981 */ /* 0x000f22000c1e1100 */
[----:B--2---:R-:W-:-:S03]  /*3f20*/  LOP3.LUT R105, R105, 0xffff, R114, 0x48, !PT ;  /* 0x0000ffff69697812 */ /* 0x004fc600078e4872 */
[----:B------:R-:W2:Y:S01]  /*3f30*/  LDG.E.U8 R114, desc[UR72][R4.64+0x4e] ;  /* 0x00004e4804727981 */ /* 0x000ea2000c1e1100 */
[----:B------:R-:W-:-:S05]  /*3f40*/  LOP3.LUT R26, R26, 0xffff, R85, 0x48, !PT ;  /* 0x0000ffff1a1a7812 */ /* 0x000fca00078e4855 */
[----:B------:R-:W-:Y:S02]  /*3f50*/  IMAD.SHL.U32 R85, R26, 0x1000000, RZ ;  /* 0x010000001a557824 */ /* 0x000fe400078e00ff */
[----:B------:R-:W2:Y:S01]  /*3f60*/  LDG.E.U8 R26, desc[UR72][R4.64+0x55] ;  /* 0x00005548041a7981 */ /* 0x000ea2000c1e1100 */
[--C-:B------:R-:W-:Y:S01]  /*3f70*/  LOP3.LUT R119, R116, 0xffffff00, R83.reuse, 0xf8, !PT ;  /* 0xffffff0074777812 */ /* 0x100fe200078ef853 */
[----:B------:R-:W-:Y:S01]  /*3f80*/  IMAD.U32 R105, R105, 0x10000, RZ ;  /* 0x0001000069697824 */ /* 0x000fe200078e00ff */
[----:B------:R-:W-:Y:S02]  /*3f90*/  LOP3.LUT R120, R120, 0xffff, R83, 0x48, !PT ;  /* 0x0000ffff78787812 */ /* 0x000fe400078e4853 */
[----:B------:R-:W-:Y:S02]  /*3fa0*/  SHF.R.U32.HI R83, RZ, 0x8, R119 ;  /* 0x00000008ff537819 */ /* 0x000fe40000011677 */
[----:B------:R-:W-:Y:S02]  /*3fb0*/  LOP3.LUT R105, R122, 0xff0000, R105, 0xf8, !PT ;  /* 0x00ff00007a697812 */ /* 0x000fe400078ef869 */
[----:B------:R-:W-:-:S02]  /*3fc0*/  LOP3.LUT R83, R14, 0xffff, R83, 0x48, !PT ;  /* 0x0000ffff0e537812 */ /* 0x000fc400078e4853 */
[----:B------:R-:W2:Y:S01]  /*3fd0*/  LDG.E.U8 R14, desc[UR72][R4.64+0x57] ;  /* 0x00005748040e7981 */ /* 0x000ea2000c1e1100 */
[----:B------:R-:W-:-:S03]  /*3fe0*/  LOP3.LUT R85, R24, R105, R85, 0xfe, !PT ;  /* 0x0000006918557212 */ /* 0x000fc600078efe55 */
[----:B------:R-:W2:Y:S01]  /*3ff0*/  LDG.E.U8 R24, desc[UR72][R4.64+0x56] ;  /* 0x0000564804187981 */ /* 0x000ea2000c1e1100 */
[----:B------:R-:W-:Y:S01]  /*4000*/  IMAD.SHL.U32 R83, R83, 0x100, RZ ;  /* 0x0000010053537824 */ /* 0x000fe200078e00ff */
[----:B------:R-:W-:Y:S02]  /*4010*/  LOP3.LUT R120, R120, 0xff, RZ, 0xc0, !PT ;  /* 0x000000ff78787812 */ /* 0x000fe400078ec0ff */
[----:B------:R-:W-:Y:S01]  /*4020*/  SHF.R.U32.HI R123, RZ, 0x10, R119 ;  /* 0x00000010ff7b7819 */ /* 0x000fe20000011677 */
[----:B------:R-:W2:Y:S01]  /*4030*/  LDG.E.U8 R105, desc[UR72][R4.64+0x5c] ;  /* 0x00005c4804697981 */ /* 0x000ea2000c1e1100 */
[----:B------:R-:W-:Y:S02]  /*4040*/  LOP3.LUT R83, R120, 0xff00, R83, 0xf8, !PT ;  /* 0x0000ff0078537812 */ /* 0x000fe400078ef853 */
[----:B------:R-:W-:Y:S02]  /*4050*/  SHF.R.U32.HI R122, RZ, 0x18, R119 ;  /* 0x00000018ff7a7819 */ /* 0x000fe40000011677 */
[----:B---3--:R-:W-:-:S02]  /*4060*/  LOP3.LUT R120, R20, 0xffff, R123, 0x48, !PT ;  /* 0x0000ffff14787812 */ /* 0x008fc400078e487b */
[----:B------:R-:W3:Y:S01]  /*4070*/  LDG.E.U8 R20, desc[UR72][R4.64+0x5d] ;  /* 0x00005d4804147981 */ /* 0x000ee2000c1e1100 */
[----:B------:R-:W-:-:S03]  /*4080*/  LOP3.LUT R119, R107, 0xffff, R122, 0x48, !PT ;  /* 0x0000ffff6b777812 */ /* 0x000fc600078e487a */
[----:B------:R-:W3:Y:S01]  /*4090*/  LDG.E.U8 R107, desc[UR72][R4.64+0x5e] ;  /* 0x00005e48046b7981 */ /* 0x000ee2000c1e1100 */
[----:B------:R-:W-:Y:S02]  /*40a0*/  IMAD.U32 R120, R120, 0x10000, RZ ;  /* 0x0001000078787824 */ /* 0x000fe400078e00ff */
[----:B------:R-:W-:Y:S01]  /*40b0*/  IMAD.SHL.U32 R119, R119, 0x1000000, RZ ;  /* 0x0100000077777824 */ /* 0x000fe200078e00ff */
[----:B------:R-:W-:Y:S02]  /*40c0*/  LOP3.LUT R122, R22, 0xffffff00, R81, 0xf8, !PT ;  /* 0xffffff00167a7812 */ /* 0x000fe400078ef851 */
[----:B------:R-:W-:Y:S02]  /*40d0*/  LOP3.LUT R83, R83, 0xff0000, R120, 0xf8, !PT ;  /* 0x00ff000053537812 */ /* 0x000fe400078ef878 */
[----:B------:R-:W3:Y:S02]  /*40e0*/  LDG.E.U8 R120, desc[UR72][R4.64] ;  /* 0x0000004804787981 */ /* 0x000ee4000c1e1100 */
[----:B------:R-:W-:-:S02]  /*40f0*/  LOP3.LUT R83, R116, R83, R119, 0xfe, !PT ;  /* 0x0000005374537212 */ /* 0x000fc400078efe77 */
[--C-:B------:R-:W-:Y:S02]  /*4100*/  SHF.R.U32.HI R119, RZ, 0x8, R122.reuse ;  /* 0x00000008ff777819 */ /* 0x100fe4000001167a */
[----:B------:R-:W-:Y:S02]  /*4110*/  LOP3.LUT R81, R6, 0xffff, R81, 0x48, !PT ;  /* 0x0000ffff06517812 */ /* 0x000fe400078e4851 */
[----:B------:R-:W-:Y:S01]  /*4120*/  LOP3.LUT R118, R118, 0xffff, R119, 0x48, !PT ;  /* 0x0000ffff76767812 */ /* 0x000fe200078e4877 */
[----:B------:R-:W3:Y:S01]  /*4130*/  LDG.E.U8 R6, desc[UR72][R4.64+0x5f] ;  /* 0x00005f4804067981 */ /* 0x000ee2000c1e1100 */
[--C-:B------:R-:W-:Y:S02]  /*4140*/  SHF.R.U32.HI R116, RZ, 0x10, R122.reuse ;  /* 0x00000010ff747819 */ /* 0x100fe4000001167a */
[----:B------:R-:W-:Y:S01]  /*4150*/  LOP3.LUT R81, R81, 0xff, RZ, 0xc0, !PT ;  /* 0x000000ff51517812 */ /* 0x000fe200078ec0ff */
[----:B------:R-:W-:Y:S01]  /*4160*/  IMAD.SHL.U32 R118, R118, 0x100, RZ ;  /* 0x0000010076767824 */ /* 0x000fe200078e00ff */
[----:B------:R-:W-:Y:S01]  /*4170*/  SHF.R.U32.HI R122, RZ, 0x18, R122 ;  /* 0x00000018ff7a7819 */ /* 0x000fe2000001167a */
[----:B------:R-:W3:Y:S03]  /*4180*/  LDG.E.U8 R119, desc[UR72][R4.64+0x3] ;  /* 0x0000034804777981 */ /* 0x000ee6000c1e1100 */
[----:B------:R-:W-:-:S02]  /*4190*/  LOP3.LUT R118, R81, 0xff00, R118, 0xf8, !PT ;  /* 0x0000ff0051767812 */ /* 0x000fc400078ef876 */
[----:B-----5:R-:W-:Y:S02]  /*41a0*/  LOP3.LUT R117, R117, 0xffff, R116, 0x48, !PT ;  /* 0x0000ffff75757812 */ /* 0x020fe400078e4874 */
[----:B------:R-:W5:Y:S03]  /*41b0*/  LDG.E.U8 R116, desc[UR72][R4.64+0x1] ;  /* 0x0000014804747981 */ /* 0x000f66000c1e1100 */
[----:B------:R-:W-:-:S05]  /*41c0*/  IMAD.U32 R117, R117, 0x10000, RZ ;  /* 0x0001000075757824 */ /* 0x000fca00078e00ff */
[----:B------:R-:W-:Y:S02]  /*41d0*/  LOP3.LUT R117, R118, 0xff0000, R117, 0xf8, !PT ;  /* 0x00ff000076757812 */ /* 0x000fe400078ef875 */
[----:B------:R-:W5:Y:S01]  /*41e0*/  LDG.E.U8 R118, desc[UR72][R4.64+0x2] ;  /* 0x0000024804767981 */ /* 0x000f62000c1e1100 */
[----:B----4-:R-:W-:-:S03]  /*41f0*/  LOP3.LUT R81, R7, 0xffff, R122, 0x48, !PT ;  /* 0x0000ffff07517812 */ /* 0x010fc600078e487a */
[----:B------:R-:W4:Y:S02]  /*4200*/  LDG.E.U8 R7, desc[UR72][R4.64+0x4] ;  /* 0x0000044804077981 */ /* 0x000f24000c1e1100 */
[----:B------:R-:W-:-:S05]  /*4210*/  IMAD.SHL.U32 R81, R81, 0x1000000, RZ ;  /* 0x0100000051517824 */ /* 0x000fca00078e00ff */
[----:B------:R-:W-:Y:S02]  /*4220*/  LOP3.LUT R81, R22, R117, R81, 0xfe, !PT ;  /* 0x0000007516517212 */ /* 0x000fe400078efe51 */
[--C-:B------:R-:W-:Y:S01]  /*4230*/  LOP3.LUT R22, R18, 0xffffff00, R79.reuse, 0xf8, !PT ;  /* 0xffffff0012167812 */ /* 0x100fe200078ef84f */
[----:B------:R-:W4:Y:S01]  /*4240*/  LDG.E.U8 R117, desc[UR72][R4.64+0x5] ;  /* 0x0000054804757981 */ /* 0x000f22000c1e1100 */
[----:B------:R-:W-:Y:S02]  /*4250*/  LOP3.LUT R106, R106, 0xffff, R79, 0x48, !PT ;  /* 0x0000ffff6a6a7812 */ /* 0x000fe400078e484f */
[----:B------:R-:W-:-:S04]  /*4260*/  SHF.R.U32.HI R79, RZ, 0x8, R22 ;  /* 0x00000008ff4f7819 */ /* 0x000fc80000011616 */
[----:B------:R-:W-:Y:S02]  /*4270*/  LOP3.LUT R108, R108, 0xffff, R79, 0x48, !PT ;  /* 0x0000ffff6c6c7812 */ /* 0x000fe400078e484f */
[----:B------:R-:W-:-:S04]  /*4280*/  LOP3.LUT R79, R109, 0xffffff00, R78, 0xf8, !PT ;  /* 0xffffff006d4f7812 */ /* 0x000fc800078ef84e */
[----:B------:R-:W-:Y:S02]  /*4290*/  SHF.R.U32.HI R123, RZ, 0x8, R79 ;  /* 0x00000008ff7b7819 */ /* 0x000fe4000001164f */
[----:B------:R-:W-:Y:S02]  /*42a0*/  LOP3.LUT R113, R113, 0xffff, R78, 0x48, !PT ;  /* 0x0000ffff71717812 */ /* 0x000fe400078e484e */
[----:B------:R-:W-:Y:S02]  /*42b0*/  LOP3.LUT R110, R110, 0xffff, R123, 0x48, !PT ;  /* 0x0000ffff6e6e7812 */ /* 0x000fe400078e487b */
[----:B------:R-:W-:Y:S02]  /*42c0*/  LOP3.LUT R123, R106, 0xff, RZ, 0xc0, !PT ;  /* 0x000000ff6a7b7812 */ /* 0x000fe400078ec0ff */
[----:B------:R-:W-:Y:S01]  /*42d0*/  LOP3.LUT R113, R113, 0xff, RZ, 0xc0, !PT ;  /* 0x000000ff71717812 */ /* 0x000fe200078ec0ff */
[----:B------:R-:W-:Y:S02]  /*42e0*/  IMAD.SHL.U32 R106, R110, 0x100, RZ ;  /* 0x000001006e6a7824 */ /* 0x000fe400078e00ff */
[----:B------:R-:W-:Y:S01]  /*42f0*/  IMAD.SHL.U32 R78, R108, 0x100, RZ ;  /* 0x000001006c4e7824 */ /* 0x000fe200078e00ff */
[----:B------:R-:W4:Y:S02]  /*4300*/  LDG.E.U8 R110, desc[UR72][R4.64+0x67] ;  /* 0x00006748046e7981 */ /* 0x000f24000c1e1100 */
[----:B------:R-:W-:-:S02]  /*4310*/  LOP3.LUT R106, R113, 0xff00, R106, 0xf8, !PT ;  /* 0x0000ff00716a7812 */ /* 0x000fc400078ef86a */
[--C-:B------:R-:W-:Y:S01]  /*4320*/  SHF.R.U32.HI R113, RZ, 0x10, R22.reuse ;  /* 0x00000010ff717819 */ /* 0x100fe20000011616 */
[----:B------:R-:W4:Y:S01]  /*4330*/  LDG.E.U8 R108, desc[UR72][R4.64+0x7f] ;  /* 0x00007f48046c7981 */ /* 0x000f22000c1e1100 */
[----:B------:R-:W-:Y:S02]  /*4340*/  SHF.R.U32.HI R22, RZ, 0x18, R22 ;  /* 0x00000018ff167819 */ /* 0x000fe40000011616 */
[----:B------:R-:W-:Y:S02]  /*4350*/  LOP3.LUT R112, R112, 0xffff, R113, 0x48, !PT ;  /* 0x0000ffff70707812 */ /* 0x000fe400078e4871 */
[--C-:B------:R-:W-:Y:S02]  /*4360*/  SHF.R.U32.HI R113, RZ, 0x10, R79.reuse ;  /* 0x00000010ff717819 */ /* 0x100fe4000001164f */
[----:B------:R-:W-:Y:S02]  /*4370*/  LOP3.LUT R115, R115, 0xffff, R22, 0x48, !PT ;  /* 0x0000ffff73737812 */ /* 0x000fe400078e4816 */
[----:B------:R-:W-:Y:S01]  /*4380*/  SHF.R.U32.HI R22, RZ, 0x18, R79 ;  /* 0x00000018ff167819 */ /* 0x000fe2000001164f */
[----:B------:R-:W-:Y:S01]  /*4390*/  IMAD.U32 R79, R112, 0x10000, RZ ;  /* 0x00010000704f7824 */ /* 0x000fe200078e00ff */
[----:B------:R-:W-:Y:S01]  /*43a0*/  LOP3.LUT R78, R123, 0xff00, R78, 0xf8, !PT ;  /* 0x0000ff007b4e7812 */ /* 0x000fe200078ef84e */
[----:B------:R-:W-:Y:S01]  /*43b0*/  IMAD.SHL.U32 R115, R115, 0x1000000, RZ ;  /* 0x0100000073737824 */ /* 0x000fe200078e00ff */
[----:B------:R-:W-:Y:S01]  /*43c0*/  LOP3.LUT R121, R121, 0xffff, R22, 0x48, !PT ;  /* 0x0000ffff79797812 */ /* 0x000fe200078e4816 */
[----:B------:R-:W4:Y:S01]  /*43d0*/  LDG.E.U8 R112, desc[UR72][R4.64+0x65] ;  /* 0x0000654804707981 */ /* 0x000f22000c1e1100 */
[----:B------:R-:W-:-:S02]  /*43e0*/  LOP3.LUT R79, R78, 0xff0000, R79, 0xf8, !PT ;  /* 0x00ff00004e4f7812 */ /* 0x000fc400078ef84f */
[----:B--2---:R-:W-:Y:S01]  /*43f0*/  LOP3.LUT R114, R114, 0xffff, R113, 0x48, !PT ;  /* 0x0000ffff72727812 */ /* 0x004fe200078e4871 */
[----:B------:R-:W-:Y:S01]  /*4400*/  IMAD.SHL.U32 R78, R121, 0x1000000, RZ ;  /* 0x01000000794e7824 */ /* 0x000fe200078e00ff */
[--C-:B------:R-:W-:Y:S01]  /*4410*/  LOP3.LUT R111, R111, 0xffff, R76.reuse, 0x48, !PT ;  /* 0x0000ffff6f6f7812 */ /* 0x100fe200078e484c */
[----:B------:R-:W2:Y:S02]  /*4420*/  LDG.E.U8 R22, desc[UR72][R4.64+0x75] ;  /* 0x0000754804167981 */ /* 0x000ea4000c1e1100 */
[----:B------:R-:W-:Y:S01]  /*4430*/  IMAD.U32 R113, R114, 0x10000, RZ ;  /* 0x0001000072717824 */ /* 0x000fe200078e00ff */
[----:B------:R-:W-:Y:S01]  /*4440*/  LOP3.LUT R79, R18, R79, R115, 0xfe, !PT ;  /* 0x0000004f124f7212 */ /* 0x000fe200078efe73 */
[----:B------:R-:W2:Y:S01]  /*4450*/  LDG.E.U8 R114, desc[UR72][R4.64+0x7] ;  /* 0x0000074804727981 */ /* 0x000ea2000c1e1100 */
[----:B------:R-:W-:Y:S02]  /*4460*/  LOP3.LUT R18, R27, 0xffffff00, R76, 0xf8, !PT ;  /* 0xffffff001b127812 */ /* 0x000fe400078ef84c */
[----:B------:R-:W-:Y:S01]  /*4470*/  LOP3.LUT R106, R106, 0xff0000, R113, 0xf8, !PT ;  /* 0x00ff00006a6a7812 */ /* 0x000fe200078ef871 */
[----:B------:R-:W2:Y:S03]  /*4480*/  LDG.E.U8 R115, desc[UR72][R4.64+0x6] ;  /* 0x0000064804737981 */ /* 0x000ea6000c1e1100 */
[----:B------:R-:W-:Y:S01]  /*4490*/  LOP3.LUT R78, R109, R106, R78, 0xfe, !PT ;  /* 0x0000006a6d4e7212 */ /* 0x000fe200078efe4e */
[----:B------:R-:W2:Y:S01]  /*44a0*/  LDG.E.U8 R113, desc[UR72][R4.64+0x64] ;  /* 0x0000644804717981 */ /* 0x000ea2000c1e1100 */
[----:B------:R-:W-:-:S02]  /*44b0*/  SHF.R.U32.HI R109, RZ, 0x8, R18 ;  /* 0x00000008ff6d7819 */ /* 0x000fc40000011612 */
[----:B------:R-:W-:Y:S01]  /*44c0*/  LOP3.LUT R111, R111, 0xff, RZ, 0xc0, !PT ;  /* 0x000000ff6f6f7812 */ /* 0x000fe200078ec0ff */
[----:B------:R-:W2:Y:S01]  /*44d0*/  LDG.E.U8 R106, desc[UR72][R4.64+0x7e] ;  /* 0x00007e48046a7981 */ /* 0x000ea2000c1e1100 */
[----:B------:R-:W-:-:S05]  /*44e0*/  LOP3.LUT R26, R26, 0xffff, R109, 0x48, !PT ;  /* 0x0000ffff1a1a7812 */ /* 0x000fca00078e486d */
[----:B------:R-:W-:Y:S01]  /*44f0*/  IMAD.SHL.U32 R26, R26, 0x100, RZ ;  /* 0x000001001a1a7824 */ /* 0x000fe200078e00ff */
[----:B------:R-:W-:-:S04]  /*4500*/  SHF.R.U32.HI R109, RZ, 0x10, R18 ;  /* 0x00000010ff6d7819 */ /* 0x000fc80000011612 */
[----:B------:R-:W-:Y:S02]  /*4510*/  LOP3.LUT R121, R111, 0xff00, R26, 0xf8, !PT ;  /* 0x0000ff006f797812 */ /* 0x000fe400078ef81a */
[----:B------:R-:W-:Y:S02]  /*4520*/  SHF.R.U32.HI R111, RZ, 0x18, R18 ;  /* 0x00000018ff6f7819 */ /* 0x000fe40000011612 */
[----:B------:R-:W-:Y:S01]  /*4530*/  LOP3.LUT R24, R24, 0xffff, R109, 0x48, !PT ;  /* 0x0000ffff18187812 */ /* 0x000fe200078e486d */
[----:B------:R-:W2:Y:S01]  /*4540*/  LDG.E.U8 R18, desc[UR72][R4.64+0x6e] ;  /* 0x00006e4804127981 */ /* 0x000ea2000c1e1100 */
[----:B------:R-:W-:-:S03]  /*4550*/  LOP3.LUT R14, R14, 0xffff, R111, 0x48, !PT ;  /* 0x0000ffff0e0e7812 */ /* 0x000fc600078e486f */
[----:B------:R-:W-:Y:S01]  /*4560*/  IMAD.U32 R24, R24, 0x10000, RZ ;  /* 0x0001000018187824 */ /* 0x000fe200078e00ff */
[----:B------:R-:W2:Y:S01]  /*4570*/  LDG.E.U8 R109, desc[UR72][R4.64+0x6c] ;  /* 0x00006c48046d7981 */ /* 0x000ea2000c1e1100 */
[----:B------:R-:W-:-:S03]  /*4580*/  IMAD.SHL.U32 R76, R14, 0x1000000, RZ ;  /* 0x010000000e4c7824 */ /* 0x000fc600078e00ff */
[----:B------:R-:W2:Y:S01]  /*4590*/  LDG.E.U8 R14, desc[UR72][R4.64+0x6d] ;  /* 0x00006d48040e7981 */ /* 0x000ea2000c1e1100 */
[----:B------:R-:W-:Y:S02]  /*45a0*/  LOP3.LUT R24, R121, 0xff0000, R24, 0xf8, !PT ;  /* 0x00ff000079187812 */ /* 0x000fe400078ef818 */
[----:B------:R-:W-:Y:S01]  /*45b0*/  LOP3.LUT R121, R13, 0xffffff00, R74, 0xf8, !PT ;  /* 0xffffff000d797812 */ /* 0x000fe200078ef84a */
[----:B------:R-:W2:Y:S01]  /*45c0*/  LDG.E.U8 R111, desc[UR72][R4.64+0x66] ;  /* 0x00006648046f7981 */ /* 0x000ea2000c1e1100 */
[----:B------:R-:W-:Y:S02]  /*45d0*/  LOP3.LUT R76, R27, R24, R76, 0xfe, !PT ;  /* 0x000000181b4c7212 */ /* 0x000fe400078efe4c */
[----:B------:R-:W-:Y:S01]  /*45e0*/  SHF.R.U32.HI R27, RZ, 0x8, R121 ;  /* 0x00000008ff1b7819 */ /* 0x000fe20000011679 */
[----:B------:R-:W2:Y:S01]  /*45f0*/  LDG.E.U8 R24, desc[UR72][R4.64+0x7d] ;  /* 0x00007d4804187981 */ /* 0x000ea2000c1e1100 */
[----:B------:R-:W-:-:S04]  /*4600*/  LOP3.LUT R105, R105, 0xffff, R74, 0x48, !PT ;  /* 0x0000ffff69697812 */ /* 0x000fc800078e484a */
[----:B------:R-:W-:Y:S02]  /*4610*/  LOP3.LUT R123, R105, 0xff, RZ, 0xc0, !PT ;  /* 0x000000ff697b7812 */ /* 0x000fe400078ec0ff */
[----:B---3--:R-:W-:Y:S01]  /*4620*/  LOP3.LUT R26, R20, 0xffff, R27, 0x48, !PT ;  /* 0x0000ffff141a7812 */ /* 0x008fe200078e481b */
[----:B------:R-:W3:Y:S04]  /*4630*/  LDG.E.U8 R105, desc[UR72][R4.64+0x7c] ;  /* 0x00007c4804697981 */ /* 0x000ee8000c1e1100 */
[----:B------:R-:W3:Y:S04]  /*4640*/  LDG.E.U8 R20, desc[UR72][R4.64+0x6f] ;  /* 0x00006f4804147981 */ /* 0x000ee8000c1e1100 */
[----:B------:R-:W3:Y:S01]  /*4650*/  LDG.E.U8 R27, desc[UR72][R4.64+0x74] ;  /* 0x00007448041b7981 */ /* 0x000ee2000c1e1100 */
[----:B------:R-:W-:Y:S01]  /*4660*/  IMAD.SHL.U32 R26, R26, 0x100, RZ ;  /* 0x000001001a1a7824 */ /* 0x000fe200078e00ff */
[----:B------:R-:W-:-:S04]  /*4670*/  SHF.R.U32.HI R122, RZ, 0x10, R121 ;  /* 0x00000010ff7a7819 */ /* 0x000fc80000011679 */
[----:B------:R-:W-:Y:S02]  /*4680*/  LOP3.LUT R74, R123, 0xff00, R26, 0xf8, !PT ;  /* 0x0000ff007b4a7812 */ /* 0x000fe400078ef81a */
[----:B------:R-:W3:Y:S01]  /*4690*/  LDG.E.U8 R26, desc[UR72][R4.64+0x76] ;  /* 0x00007648041a7981 */ /* 0x000ee2000c1e1100 */
[----:B------:R-:W-:-:S03]  /*46a0*/  LOP3.LUT R122, R107, 0xffff, R122, 0x48, !PT ;  /* 0x0000ffff6b7a7812 */ /* 0x000fc600078e487a */
[----:B------:R0:W3:Y:S01]  /*46b0*/  LDG.E.U8 R107, desc[UR72][R4.64+0x77] ;  /* 0x00007748046b7981 */ /* 0x0000e2000c1e1100 */
[----:B------:R-:W-:-:S04]  /*46c0*/  SHF.R.U32.HI R121, RZ, 0x18, R121 ;  /* 0x00000018ff797819 */ /* 0x000fc80000011679 */
[----:B------:R-:W-:Y:S01]  /*46d0*/  LOP3.LUT R6, R6, 0xffff, R121, 0x48, !PT ;  /* 0x0000ffff06067812 */ /* 0x000fe200078e4879 */
[----:B------:R-:W-:-:S04]  /*46e0*/  IMAD.U32 R121, R122, 0x10000, RZ ;  /* 0x000100007a797824 */ /* 0x000fc800078e00ff */
[----:B------:R-:W-:Y:S01]  /*46f0*/  IMAD.SHL.U32 R6, R6, 0x1000000, RZ ;  /* 0x0100000006067824 */ /* 0x000fe200078e00ff */
[----:B------:R-:W-:-:S04]  /*4700*/  LOP3.LUT R74, R74, 0xff0000, R121, 0xf8, !PT ;  /* 0x00ff00004a4a7812 */ /* 0x000fc800078ef879 */
[----:B------:R-:W-:Y:S02]  /*4710*/  LOP3.LUT R74, R13, R74, R6, 0xfe, !PT ;  /* 0x0000004a0d4a7212 */ /* 0x000fe400078efe06 */
[C---:B------:R-:W-:Y:S02]  /*4720*/  LOP3.LUT R13, R103.reuse, 0xffff, RZ, 0xc0, !PT ;  /* 0x0000ffff670d7812 */ /* 0x040fe400078ec0ff */
[C-C-:B------:R-:W-:Y:S02]  /*4730*/  SHF.R.U64 R121, R103.reuse, 0x10, R104.reuse ;  /* 0x0000001067797819 */ /* 0x140fe40000001268 */
[----:B------:R-:W-:Y:S02]  /*4740*/  SHF.R.U32.HI R13, RZ, 0x8, R13 ;  /* 0x00000008ff0d7819 */ /* 0x000fe4000001160d */
[----:B0-----:R-:W-:-:S04]  /*4750*/  SHF.R.U64 R4, R103, 0x18, R104 ;  /* 0x0000001867047819 */ /* 0x001fc80000001268 */
[----:B------:R-:W-:-:S04]  /*4760*/  LOP3.LUT R119, R119, 0xffff, R4, 0x48, !PT ;  /* 0x0000ffff77777812 */ /* 0x000fc800078e4804 */
[----:B------:R-:W-:Y:S02]  /*4770*/  LOP3.LUT R119, R119, 0xff, RZ, 0xc0, !PT ;  /* 0x000000ff77777812 */ /* 0x000fe400078ec0ff */
[----:B------:R-:W-:Y:S02]  /*4780*/  LOP3.LUT R103, R120, 0xffff, R103, 0x48, !PT ;  /* 0x0000ffff78677812 */ /* 0x000fe400078e4867 */
[----:B------:R-:W-:Y:S02]  /*4790*/  LOP3.LUT R8, R8, R91, RZ, 0x3c, !PT ;  /* 0x0000005b08087212 */ /* 0x000fe400078e3cff */
[----:B------:R-:W-:Y:S02]  /*47a0*/  LOP3.LUT R10, R10, R89, RZ, 0x3c, !PT ;  /* 0x000000590a0a7212 */ /* 0x000fe400078e3cff */
[----:B------:R-:W-:Y:S02]  /*47b0*/  LOP3.LUT R9, R9, R92, RZ, 0x3c, !PT ;  /* 0x0000005c09097212 */ /* 0x000fe400078e3cff */
[----:B------:R-:W-:Y:S01]  /*47c0*/  LOP3.LUT R11, R11, R90, RZ, 0x3c, !PT ;  /* 0x0000005a0b0b7212 */ /* 0x000fe200078e3cff */
[----:B------:R-:W-:Y:S01]  /*47d0*/  IMAD.MOV.U32 R6, RZ, RZ, R10 ;  /* 0x000000ffff067224 */ /* 0x000fe200078e000a */
[----:B------:R-:W-:-:S02]  /*47e0*/  LOP3.LUT R19, R19, R88, RZ, 0x3c, !PT ;  /* 0x0000005813137212 */ /* 0x000fc400078e3cff */
[----:B------:R-:W-:Y:S02]  /*47f0*/  LOP3.LUT R47, R47, R86, RZ, 0x3c, !PT ;  /* 0x000000562f2f7212 */ /* 0x000fe400078e3cff */
[----:B------:R-:W-:Y:S02]  /*4800*/  LOP3.LUT R12, R12, R87, RZ, 0x3c, !PT ;  /* 0x000000570c0c7212 */ /* 0x000fe400078e3cff */
[----:B------:R-:W-:Y:S02]  /*4810*/  LOP3.LUT R44, R44, R85, RZ, 0x3c, !PT ;  /* 0x000000552c2c7212 */ /* 0x000fe400078e3cff */
[----:B------:R-:W-:Y:S02]  /*4820*/  LOP3.LUT R41, R41, R84, RZ, 0x3c, !PT ;  /* 0x0000005429297212 */ /* 0x000fe400078e3cff */
[----:B------:R-:W-:Y:S02]  /*4830*/  LOP3.LUT R37, R37, R82, RZ, 0x3c, !PT ;  /* 0x0000005225257212 */ /* 0x000fe400078e3cff */
[----:B------:R-:W-:-:S02]  /*4840*/  LOP3.LUT R38, R38, R83, RZ, 0x3c, !PT ;  /* 0x0000005326267212 */ /* 0x000fc400078e3cff */
[----:B------:R-:W-:Y:S02]  /*4850*/  LOP3.LUT R34, R34, R81, RZ, 0x3c, !PT ;  /* 0x0000005122227212 */ /* 0x000fe400078e3cff */
[----:B------:R-:W-:Y:S02]  /*4860*/  LOP3.LUT R35, R35, R80, RZ, 0x3c, !PT ;  /* 0x0000005023237212 */ /* 0x000fe400078e3cff */
[----:B------:R-:W-:Y:S02]  /*4870*/  LOP3.LUT R2, R2, R77, RZ, 0x3c, !PT ;  /* 0x0000004d02027212 */ /* 0x000fe400078e3cff */
[----:B------:R-:W-:Y:S02]  /*4880*/  LOP3.LUT R32, R32, R79, RZ, 0x3c, !PT ;  /* 0x0000004f20207212 */ /* 0x000fe400078e3cff */
[----:B------:R-:W-:Y:S02]  /*4890*/  LOP3.LUT R33, R33, R78, RZ, 0x3c, !PT ;  /* 0x0000004e21217212 */ /* 0x000fe400078e3cff */
[----:B-----5:R-:W-:-:S04]  /*48a0*/  LOP3.LUT R13, R116, 0xffff, R13, 0x48, !PT ;  /* 0x0000ffff740d7812 */ /* 0x020fc800078e480d */
[----:B------:R-:W-:Y:S02]  /*48b0*/  LOP3.LUT R4, R13, 0xff, RZ, 0xc0, !PT ;  /* 0x000000ff0d047812 */ /* 0x000fe400078ec0ff */
[----:B------:R-:W-:-:S04]  /*48c0*/  LOP3.LUT R118, R118, 0xffff, R121, 0x48, !PT ;  /* 0x0000ffff76767812 */ /* 0x000fc800078e4879 */
[----:B------:R-:W-:Y:S01]  /*48d0*/  LOP3.LUT R118, R118, 0xff, RZ, 0xc0, !PT ;  /* 0x000000ff76767812 */ /* 0x000fe200078ec0ff */
[----:B------:R-:W-:-:S04]  /*48e0*/  IMAD.WIDE.U32 R4, R4, 0x100, RZ ;  /* 0x0000010004047825 */ /* 0x000fc800078e00ff */
[----:B------:R-:W-:-:S04]  /*48f0*/  IMAD.WIDE.U32 R120, R118, 0x10000, RZ ;  /* 0x0001000076787825 */ /* 0x000fc800078e00ff */
[----:B------:R-:W-:-:S05]  /*4900*/  IMAD.WIDE.U32 R118, R119, 0x1000000, RZ ;  /* 0x0100000077767825 */ /* 0x000fca00078e00ff */
[----:B------:R-:W-:Y:S02]  /*4910*/  LOP3.LUT R13, R119, R5, R121, 0xfe, !PT ;  /* 0x00000005770d7212 */ /* 0x000fe400078efe79 */
[--C-:B----4-:R-:W-:Y:S02]  /*4920*/  LOP3.LUT R116, R7, 0xffff, R104.reuse, 0x48, !PT ;  /* 0x0000ffff07747812 */ /* 0x110fe400078e4868 */
[----:B------:R-:W-:Y:S02]  /*4930*/  LOP3.LUT R104, R13, 0xffffff00, R104, 0xf8, !PT ;  /* 0xffffff000d687812 */ /* 0x000fe400078ef868 */
[----:B------:R-:W-:Y:S02]  /*4940*/  LOP3.LUT R103, R4, 0xff, R103, 0xf8, !PT ;  /* 0x000000ff04677812 */ /* 0x000fe400078ef867 */
[----:B------:R-:W-:Y:S01]  /*4950*/  SHF.R.U32.HI R4, RZ, 0x8, R104 ;  /* 0x00000008ff047819 */ /* 0x000fe20000011668 */
[----:B------:R-:W-:Y:S02]  /*4960*/  IMAD.MOV.U32 R5, RZ, RZ, R9 ;  /* 0x000000ffff057224 */ /* 0x000fe400078e0009 */
[----:B------:R-:W-:Y:S01]  /*4970*/  IMAD.MOV.U32 R7, RZ, RZ, R11 ;  /* 0x000000ffff077224 */ /* 0x000fe200078e000b */
[----:B------:R-:W-:Y:S01]  /*4980*/  LOP3.LUT R117, R117, 0xffff, R4, 0x48, !PT ;  /* 0x0000ffff75757812 */ /* 0x000fe200078e4804 */
[----:B------:R-:W-:-:S05]  /*4990*/  IMAD.MOV.U32 R4, RZ, RZ, R8 ;  /* 0x000000ffff047224 */ /* 0x000fca00078e0008 */
[----:B------:R0:W-:Y:S01]  /*49a0*/  STL.128 [R1+0x10], R4 ;  /* 0x0000100401007387 */ /* 0x0001e20000100c00 */
[----:B------:R-:W-:Y:S02]  /*49b0*/  LOP3.LUT R42, R42, R75, RZ, 0x3c, !PT ;  /* 0x0000004b2a2a7212 */ /* 0x000fe400078e3cff */
[----:B------:R-:W-:Y:S01]  /*49c0*/  LOP3.LUT R36, R36, R73, RZ, 0x3c, !PT ;  /* 0x0000004924247212 */ /* 0x000fe200078e3cff */
[----:B0-----:R-:W-:Y:S02]  /*49d0*/  IMAD.MOV.U32 R4, RZ, RZ, R19 ;  /* 0x000000ffff047224 */ /* 0x001fe400078e0013 */
[----:B------:R-:W-:Y:S02]  /*49e0*/  IMAD.MOV.U32 R5, RZ, RZ, R12 ;  /* 0x000000ffff057224 */ /* 0x000fe400078e000c */
[----:B------:R-:W-:Y:S02]  /*49f0*/  IMAD.MOV.U32 R6, RZ, RZ, R47 ;  /* 0x000000ffff067224 */ /* 0x000fe400078e002f */
        /* <DEDUP_REMOVED lines=8> */
[----:B------:R0:W-:Y:S02]  /*4a80*/  STL.128 [R1+0x30], R4 ;  /* 0x0000300401007387 */ /* 0x0001e40000100c00 */
[----:B0-----:R-:W-:Y:S02]  /*4a90*/  IMAD.MOV.U32 R4, RZ, RZ, R35 ;  /* 0x000000ffff047224 */ /* 0x001fe400078e0023 */
[----:B------:R-:W-:Y:S02]  /*4aa0*/  IMAD.MOV.U32 R5, RZ, RZ, R32 ;  /* 0x000000ffff057224 */ /* 0x000fe400078e0020 */
[----:B------:R-:W-:Y:S02]  /*4ab0*/  IMAD.MOV.U32 R6, RZ, RZ, R2 ;  /* 0x000000ffff067224 */ /* 0x000fe400078e0002 */
[----:B------:R-:W-:-:S05]  /*4ac0*/  IMAD.MOV.U32 R7, RZ, RZ, R33 ;  /* 0x000000ffff077224 */ /* 0x000fca00078e0021 */
[----:B------:R0:W-:Y:S01]  /*4ad0*/  STL.128 [R1+0x40], R4 ;  /* 0x0000400401007387 */ /* 0x0001e20000100c00 */
[----:B------:R-:W-:Y:S01]  /*4ae0*/  IMAD.SHL.U32 R117, R117, 0x100, RZ ;  /* 0x0000010075757824 */ /* 0x000fe200078e00ff */
[----:B------:R-:W-:Y:S01]  /*4af0*/  LOP3.LUT R116, R116, 0xff, RZ, 0xc0, !PT ;  /* 0x000000ff74747812 */ /* 0x000fe200078ec0ff */
[----:B0-----:R-:W-:Y:S02]  /*4b00*/  IMAD.MOV.U32 R4, RZ, RZ, R42 ;  /* 0x000000ffff047224 */ /* 0x001fe400078e002a */
[----:B------:R-:W-:Y:S02]  /*4b10*/  IMAD.MOV.U32 R5, RZ, RZ, R45 ;  /* 0x000000ffff057224 */ /* 0x000fe400078e002d */
[----:B------:R-:W-:Y:S02]  /*4b20*/  IMAD.MOV.U32 R6, RZ, RZ, R36 ;  /* 0x000000ffff067224 */ /* 0x000fe400078e0024 */
[----:B------:R-:W-:-:S05]  /*4b30*/  IMAD.MOV.U32 R7, RZ, RZ, R39 ;  /* 0x000000ffff077224 */ /* 0x000fca00078e0027 */
[----:B------:R0:W-:Y:S01]  /*4b40*/  STL.128 [R1+0x50], R4 ;  /* 0x0000500401007387 */ /* 0x0001e20000100c00 */
[----:B------:R-:W-:Y:S02]  /*4b50*/  LOP3.LUT R122, R116, 0xff00, R117, 0xf8, !PT ;  /* 0x0000ff00747a7812 */ /* 0x000fe400078ef875 */
[----:B------:R-:W-:Y:S02]  /*4b60*/  SHF.R.U32.HI R116, RZ, 0x10, R104 ;  /* 0x00000010ff747819 */ /* 0x000fe40000011668 */
[----:B0-----:R-:W-:-:S04]  /*4b70*/  LOP3.LUT R4, R25, 0xffffff00, R72, 0xf8, !PT ;  /* 0xffffff0019047812 */ /* 0x001fc800078ef848 */
[----:B------:R-:W-:-:S04]  /*4b80*/  SHF.R.U32.HI R5, RZ, 0x8, R4 ;  /* 0x00000008ff057819 */ /* 0x000fc80000011604 */
[----:B------:R-:W-:Y:S02]  /*4b90*/  LOP3.LUT R112, R112, 0xffff, R5, 0x48, !PT ;  /* 0x0000ffff70707812 */ /* 0x000fe400078e4805 */
[----:B------:R-:W-:-:S04]  /*4ba0*/  SHF.R.U32.HI R5, RZ, 0x18, R104 ;  /* 0x00000018ff057819 */ /* 0x000fc80000011668 */
[----:B--2---:R-:W-:Y:S02]  /*4bb0*/  LOP3.LUT R104, R114, 0xffff, R5, 0x48, !PT ;  /* 0x0000ffff72687812 */ /* 0x004fe400078e4805 */
[----:B------:R-:W-:-:S04]  /*4bc0*/  LOP3.LUT R5, R23, 0xffffff00, R70, 0xf8, !PT ;  /* 0xffffff0017057812 */ /* 0x000fc800078ef846 */
[----:B------:R-:W-:-:S04]  /*4bd0*/  SHF.R.U32.HI R7, RZ, 0x8, R5 ;  /* 0x00000008ff077819 */ /* 0x000fc80000011605 */
[----:B------:R-:W-:Y:S02]  /*4be0*/  LOP3.LUT R14, R14, 0xffff, R7, 0x48, !PT ;  /* 0x0000ffff0e0e7812 */ /* 0x000fe400078e4807 */
[----:B------:R-:W-:Y:S02]  /*4bf0*/  SHF.R.U32.HI R7, RZ, 0x10, R5 ;  /* 0x00000010ff077819 */ /* 0x000fe40000011605 */
[----:B------:R-:W-:Y:S02]  /*4c00*/  LOP3.LUT R109, R109, 0xffff, R70, 0x48, !PT ;  /* 0x0000ffff6d6d7812 */ /* 0x000fe400078e4846 */
[----:B------:R-:W-:Y:S01]  /*4c10*/  SHF.R.U32.HI R6, RZ, 0x10, R4 ;  /* 0x00000010ff067819 */ /* 0x000fe20000011604 */
[----:B------:R-:W-:Y:S01]  /*4c20*/  IMAD.SHL.U32 R14, R14, 0x100, RZ ;  /* 0x000001000e0e7824 */ /* 0x000fe200078e00ff */
[----:B------:R-:W-:Y:S02]  /*4c30*/  LOP3.LUT R18, R18, 0xffff, R7, 0x48, !PT ;  /* 0x0000ffff12127812 */ /* 0x000fe400078e4807 */
[----:B------:R-:W-:-:S02]  /*4c40*/  LOP3.LUT R111, R111, 0xffff, R6, 0x48, !PT ;  /* 0x0000ffff6f6f7812 */ /* 0x000fc400078e4806 */
[----:B------:R-:W-:Y:S01]  /*4c50*/  LOP3.LUT R109, R109, 0xff, RZ, 0xc0, !PT ;  /* 0x000000ff6d6d7812 */ /* 0x000fe200078ec0ff */
[----:B------:R-:W-:Y:S01]  /*4c60*/  IMAD.U32 R18, R18, 0x10000, RZ ;  /* 0x0001000012127824 */ /* 0x000fe200078e00ff */
[----:B------:R-:W-:Y:S01]  /*4c70*/  LOP3.LUT R113, R113, 0xffff, R72, 0x48, !PT ;  /* 0x0000ffff71717812 */ /* 0x000fe200078e4848 */
[----:B------:R-:W-:Y:S01]  /*4c80*/  IMAD.U32 R72, R111, 0x10000, RZ ;  /* 0x000100006f487824 */ /* 0x000fe200078e00ff */
[----:B------:R-:W-:Y:S02]  /*4c90*/  LOP3.LUT R109, R109, 0xff00, R14, 0xf8, !PT ;  /* 0x0000ff006d6d7812 */ /* 0x000fe400078ef80e */
[----:B------:R-:W-:Y:S02]  /*4ca0*/  SHF.R.U32.HI R7, RZ, 0x18, R5 ;  /* 0x00000018ff077819 */ /* 0x000fe40000011605 */
[----:B------:R-:W-:Y:S02]  /*4cb0*/  LOP3.LUT R5, R21, 0xffffff00, R68, 0xf8, !PT ;  /* 0xffffff0015057812 */ /* 0x000fe400078ef844 */
[----:B------:R-:W-:-:S02]  /*4cc0*/  SHF.R.U32.HI R111, RZ, 0x18, R4 ;  /* 0x00000018ff6f7819 */ /* 0x000fc40000011604 */
[----:B------:R-:W-:Y:S02]  /*4cd0*/  LOP3.LUT R4, R15, 0xffffff00, R66, 0xf8, !PT ;  /* 0xffffff000f047812 */ /* 0x000fe400078ef842 */
[----:B------:R-:W-:Y:S02]  /*4ce0*/  LOP3.LUT R70, R109, 0xff0000, R18, 0xf8, !PT ;  /* 0x00ff00006d467812 */ /* 0x000fe400078ef812 */
[----:B------:R-:W-:Y:S02]  /*4cf0*/  SHF.R.U32.HI R109, RZ, 0x8, R5 ;  /* 0x00000008ff6d7819 */ /* 0x000fe40000011605 */
[----:B---3--:R-:W-:Y:S02]  /*4d00*/  LOP3.LUT R20, R20, 0xffff, R7, 0x48, !PT ;  /* 0x0000ffff14147812 */ /* 0x008fe400078e4807 */
[----:B------:R-:W-:Y:S02]  /*4d10*/  LOP3.LUT R27, R27, 0xffff, R68, 0x48, !PT ;  /* 0x0000ffff1b1b7812 */ /* 0x000fe400078e4844 */
[----:B------:R-:W-:-:S02]  /*4d20*/  SHF.R.U32.HI R7, RZ, 0x8, R4 ;  /* 0x00000008ff077819 */ /* 0x000fc40000011604 */
[----:B------:R-:W-:Y:S02]  /*4d30*/  LOP3.LUT R105, R105, 0xffff, R66, 0x48, !PT ;  /* 0x0000ffff69697812 */ /* 0x000fe400078e4842 */
[----:B------:R-:W-:Y:S02]  /*4d40*/  LOP3.LUT R22, R22, 0xffff, R109, 0x48, !PT ;  /* 0x0000ffff16167812 */ /* 0x000fe400078e486d */
[----:B------:R-:W-:Y:S02]  /*4d50*/  LOP3.LUT R109, R27, 0xff, RZ, 0xc0, !PT ;  /* 0x000000ff1b6d7812 */ /* 0x000fe400078ec0ff */
[----:B------:R-:W-:Y:S02]  /*4d60*/  LOP3.LUT R24, R24, 0xffff, R7, 0x48, !PT ;  /* 0x0000ffff18187812 */ /* 0x000fe400078e4807 */
[----:B------:R-:W-:Y:S02]  /*4d70*/  LOP3.LUT R27, R105, 0xff, RZ, 0xc0, !PT ;  /* 0x000000ff691b7812 */ /* 0x000fe400078ec0ff */
[----:B------:R-:W-:-:S02]  /*4d80*/  SHF.R.U32.HI R105, RZ, 0x10, R5 ;  /* 0x00000010ff697819 */ /* 0x000fc40000011605 */
[--C-:B------:R-:W-:Y:S02]  /*4d90*/  SHF.R.U32.HI R7, RZ, 0x10, R4.reuse ;  /* 0x00000010ff077819 */ /* 0x100fe40000011604 */
[----:B------:R-:W-:Y:S01]  /*4da0*/  SHF.R.U32.HI R6, RZ, 0x18, R5 ;  /* 0x00000018ff067819 */ /* 0x000fe20000011605 */
[----:B------:R-:W-:Y:S01]  /*4db0*/  IMAD.SHL.U32 R22, R22, 0x100, RZ ;  /* 0x0000010016167824 */ /* 0x000fe200078e00ff */
[----:B------:R-:W-:Y:S01]  /*4dc0*/  LOP3.LUT R26, R26, 0xffff, R105, 0x48, !PT ;  /* 0x0000ffff1a1a7812 */ /* 0x000fe200078e4869 */
[----:B------:R-:W-:Y:S01]  /*4dd0*/  IMAD.SHL.U32 R24, R24, 0x100, RZ ;  /* 0x0000010018187824 */ /* 0x000fe200078e00ff */
[----:B------:R-:W-:Y:S02]  /*4de0*/  LOP3.LUT R106, R106, 0xffff, R7, 0x48, !PT ;  /* 0x0000ffff6a6a7812 */ /* 0x000fe400078e4807 */
[----:B------:R-:W-:Y:S01]  /*4df0*/  SHF.R.U32.HI R5, RZ, 0x18, R4 ;  /* 0x00000018ff057819 */ /* 0x000fe20000011604 */
[----:B------:R-:W-:Y:S01]  /*4e00*/  IMAD.U32 R26, R26, 0x10000, RZ ;  /* 0x000100001a1a7824 */ /* 0x000fe200078e00ff */
[----:B------:R-:W-:Y:S01]  /*4e10*/  LOP3.LUT R107, R107, 0xffff, R6, 0x48, !PT ;  /* 0x0000ffff6b6b7812 */ /* 0x000fe200078e4806 */
[----:B------:R-:W-:Y:S01]  /*4e20*/  IMAD.U32 R106, R106, 0x10000, RZ ;  /* 0x000100006a6a7824 */ /* 0x000fe200078e00ff */
[----:B------:R-:W-:Y:S01]  /*4e30*/  LOP3.LUT R108, R108, 0xffff, R5, 0x48, !PT ;  /* 0x0000ffff6c6c7812 */ /* 0x000fe200078e4805 */
[----:B------:R-:W-:Y:S01]  /*4e40*/  IMAD.SHL.U32 R112, R112, 0x100, RZ ;  /* 0x0000010070707824 */ /* 0x000fe200078e00ff */
[----:B------:R-:W-:-:S02]  /*4e50*/  LOP3.LUT R105, R109, 0xff00, R22, 0xf8, !PT ;  /* 0x0000ff006d697812 */ /* 0x000fc400078ef816 */
[----:B------:R-:W-:Y:S02]  /*4e60*/  LOP3.LUT R27, R27, 0xff00, R24, 0xf8, !PT ;  /* 0x0000ff001b1b7812 */ /* 0x000fe400078ef818 */
[----:B------:R-:W-:Y:S01]  /*4e70*/  LOP3.LUT R113, R113, 0xff, RZ, 0xc0, !PT ;  /* 0x000000ff71717812 */ /* 0x000fe200078ec0ff */
[----:B------:R-:W-:Y:S01]  /*4e80*/  IMAD.SHL.U32 R68, R107, 0x1000000, RZ ;  /* 0x010000006b447824 */ /* 0x000fe200078e00ff */
[----:B------:R-:W-:Y:S01]  /*4e90*/  LOP3.LUT R110, R110, 0xffff, R111, 0x48, !PT ;  /* 0x0000ffff6e6e7812 */ /* 0x000fe200078e486f */
[----:B------:R-:W-:Y:S01]  /*4ea0*/  IMAD.SHL.U32 R108, R108, 0x1000000, RZ ;  /* 0x010000006c6c7824 */ /* 0x000fe200078e00ff */
[----:B------:R-:W-:Y:S02]  /*4eb0*/  LOP3.LUT R26, R105, 0xff0000, R26, 0xf8, !PT ;  /* 0x00ff0000691a7812 */ /* 0x000fe400078ef81a */
[----:B------:R-:W-:Y:S02]  /*4ec0*/  LOP3.LUT R106, R27, 0xff0000, R106, 0xf8, !PT ;  /* 0x00ff00001b6a7812 */ /* 0x000fe400078ef86a */
[----:B------:R-:W-:Y:S01]  /*4ed0*/  LOP3.LUT R113, R113, 0xff00, R112, 0xf8, !PT ;  /* 0x0000ff0071717812 */ /* 0x000fe200078ef870 */
[----:B------:R-:W-:Y:S01]  /*4ee0*/  IMAD.SHL.U32 R110, R110, 0x1000000, RZ ;  /* 0x010000006e6e7824 */ /* 0x000fe200078e00ff */
[----:B------:R-:W-:Y:S01]  /*4ef0*/  LOP3.LUT R68, R21, R26, R68, 0xfe, !PT ;  /* 0x0000001a15447212 */ /* 0x000fe200078efe44 */
[----:B------:R-:W-:Y:S01]  /*4f00*/  IMAD.SHL.U32 R20, R20, 0x1000000, RZ ;  /* 0x0100000014147824 */ /* 0x000fe200078e00ff */
[----:B------:R-:W-:-:S02]  /*4f10*/  LOP3.LUT R66, R15, R106, R108, 0xfe, !PT ;  /* 0x0000006a0f427212 */ /* 0x000fc400078efe6c */
[----:B------:R-:W-:Y:S02]  /*4f20*/  LOP3.LUT R72, R113, 0xff0000, R72, 0xf8, !PT ;  /* 0x00ff000071487812 */ /* 0x000fe400078ef848 */
[----:B------:R-:W-:Y:S02]  /*4f30*/  LOP3.LUT R0, R0, R67, RZ, 0x3c, !PT ;  /* 0x0000004300007212 */ /* 0x000fe400078e3cff */
[----:B------:R-:W-:Y:S02]  /*4f40*/  LOP3.LUT R40, R40, R65, RZ, 0x3c, !PT ;  /* 0x0000004128287212 */ /* 0x000fe400078e3cff */
[----:B------:R-:W-:Y:S02]  /*4f50*/  LOP3.LUT R3, R3, R68, RZ, 0x3c, !PT ;  /* 0x0000004403037212 */ /* 0x000fe400078e3cff */
[----:B------:R-:W-:Y:S02]  /*4f60*/  LOP3.LUT R43, R43, R66, RZ, 0x3c, !PT ;  /* 0x000000422b2b7212 */ /* 0x000fe400078e3cff */
[----:B------:R-:W-:-:S02]  /*4f70*/  LOP3.LUT R72, R25, R72, R110, 0xfe, !PT ;  /* 0x0000004819487212 */ /* 0x000fc400078efe6e */
[----:B------:R-:W-:Y:S01]  /*4f80*/  LOP3.LUT R70, R23, R70, R20, 0xfe, !PT ;  /* 0x0000004617467212 */ /* 0x000fe200078efe14 */
[----:B------:R-:W-:Y:S01]  /*4f90*/  IMAD.MOV.U32 R4, RZ, RZ, R0 ;  /* 0x000000ffff047224 */ /* 0x000fe200078e0000 */
[----:B------:R-:W-:Y:S01]  /*4fa0*/  LOP3.LUT R54, R54, R94, RZ, 0x3c, !PT ;  /* 0x0000005e36367212 */ /* 0x000fe200078e3cff */
[----:B------:R-:W-:Y:S01]  /*4fb0*/  IMAD.MOV.U32 R5, RZ, RZ, R3 ;  /* 0x000000ffff057224 */ /* 0x000fe200078e0003 */
[----:B------:R-:W-:Y:S01]  /*4fc0*/  LOP3.LUT R55, R55, R93, RZ, 0x3c, !PT ;  /* 0x0000005d37377212 */ /* 0x000fe200078e3cff */
[----:B------:R-:W-:Y:S01]  /*4fd0*/  IMAD.MOV.U32 R6, RZ, RZ, R40 ;  /* 0x000000ffff067224 */ /* 0x000fe200078e0028 */
[----:B------:R-:W-:Y:S01]  /*4fe0*/  LOP3.LUT R28, R28, R71, RZ, 0x3c, !PT ;  /* 0x000000471c1c7212 */ /* 0x000fe200078e3cff */
[----:B------:R-:W-:Y:S01]  /*4ff0*/  IMAD.MOV.U32 R7, RZ, RZ, R43 ;  /* 0x000000ffff077224 */ /* 0x000fe200078e002b */
[----:B------:R-:W-:Y:S02]  /*5000*/  LOP3.LUT R30, R30, R69, RZ, 0x3c, !PT ;  /* 0x000000451e1e7212 */ /* 0x000fe400078e3cff */
[----:B------:R-:W-:-:S02]  /*5010*/  LOP3.LUT R29, R29, R72, RZ, 0x3c, !PT ;  /* 0x000000481d1d7212 */ /* 0x000fc400078e3cff */
[----:B------:R-:W-:Y:S01]  /*5020*/  LOP3.LUT R31, R31, R70, RZ, 0x3c, !PT ;  /* 0x000000461f1f7212 */ /* 0x000fe200078e3cff */
[----:B------:R0:W-:Y:S01]  /*5030*/  STL.64 [R1+0x8], R54 ;  /* 0x0000083601007387 */ /* 0x0001e20000100a00 */
[----:B------:R-:W-:-:S03]  /*5040*/  LOP3.LUT R115, R115, 0xffff, R116, 0x48, !PT ;  /* 0x0000ffff73737812 */ /* 0x000fc600078e4874 */
[----:B------:R0:W-:Y:S04]  /*5050*/  STL.128 [R1+0x60], R28 ;  /* 0x0000601c01007387 */ /* 0x0001e80000100c00 */
[----:B------:R0:W-:Y:S01]  /*5060*/  STL.128 [R1+0x70], R4 ;  /* 0x0000700401007387 */ /* 0x0001e20000100c00 */
[----:B------:R-:W-:Y:S01]  /*5070*/  ULOP3.LUT UR16, UR74, 0x7, URZ, 0xc0, !UPT ;  /* 0x000000074a107892 */ /* 0x000fe2000f8ec0ff */
[----:B------:R-:W-:-:S03]  /*5080*/  IMAD.U32 R115, R115, 0x10000, RZ ;  /* 0x0001000073737824 */ /* 0x000fc600078e00ff */
[----:B------:R-:W-:Y:S01]  /*5090*/  UISETP.NE.AND UP1, UPT, UR16, 0x7, UPT ;  /* 0x000000071000788c */ /* 0x000fe2000bf25270 */
[----:B------:R-:W-:Y:S01]  /*50a0*/  IMAD.SHL.U32 R104, R104, 0x1000000, RZ ;  /* 0x0100000068687824 */ /* 0x000fe200078e00ff */
[----:B------:R-:W-:Y:S02]  /*50b0*/  LOP3.LUT R115, R122, 0xff0000, R115, 0xf8, !PT ;  /* 0x00ff00007a737812 */ /* 0x000fe400078ef873 */
[----:B------:R-:W-:Y:S02]  /*50c0*/  LOP3.LUT R103, R118, R103, R120, 0xfe, !PT ;  /* 0x0000006776677212 */ /* 0x000fe400078efe78 */
[----:B------:R-:W-:Y:S01]  /*50d0*/  LOP3.LUT R104, R13, R115, R104, 0xfe, !PT ;  /* 0x000000730d687212 */ /* 0x000fe200078efe68 */
[----:B------:R-:W-:Y:S01]  /*50e0*/  UIADD3 UR74, UPT, UPT, UR74, 0x1, URZ ;  /* 0x000000014a4a7890 */ /* 0x000fe2000fffe0ff */
[----:B------:R-:W-:Y:S02]  /*50f0*/  LOP3.LUT R16, R16, R103, RZ, 0x3c, !PT ;  /* 0x0000006710107212 */ /* 0x000fe400078e3cff */
[----:B------:R-:W-:Y:S01]  /*5100*/  LOP3.LUT R17, R17, R104, RZ, 0x3c, !PT ;  /* 0x0000006811117212 */ /* 0x000fe200078e3cff */
[----:B------:R-:W-:Y:S01]  /*5110*/  UISETP.NE.AND UP0, UPT, UR74, 0x40, UPT ;  /* 0x000000404a00788c */ /* 0x000fe2000bf05270 */
[----:B0-----:R-:W-:Y:S10]  /*5120*/  BRA.U UP1, `(.L_x_1) ;  /* 0x0000001901e87547 */ /* 0x001ff4000b800000 */
[----:B------:R-:W0:Y:S01]  /*5130*/  LDCU.128 UR16, c[0x3][0xc0] ;  /* 0x00c01800ff1077ac */ /* 0x000e220008000c00 */
[----:B------:R-:W1:Y:S01]  /*5140*/  LDCU.128 UR20, c[0x3][0xd0] ;  /* 0x00c01a00ff1477ac */ /* 0x000e620008000c00 */
[----:B------:R-:W2:Y:S01]  /*5150*/  LDCU.128 UR24, c[0x3][0xe0] ;  /* 0x00c01c00ff1877ac */ /* 0x000ea20008000c00 */
[----:B------:R-:W3:Y:S01]  /*5160*/  LDCU.128 UR28, c[0x3][0xf0] ;  /* 0x00c01e00ff1c77ac */ /* 0x000ee20008000c00 */
[----:B------:R-:W4:Y:S01]  /*5170*/  LDCU.128 UR32, c[0x3][0x100] ;  /* 0x00c02000ff2077ac */ /* 0x000f220008000c00 */
[----:B------:R-:W-:Y:S01]  /*5180*/  UMOV UR76, URZ ;  /* 0x000000ff004c7c82 */ /* 0x000fe20008000000 */
[----:B------:R-:W-:-:S05]  /*5190*/  UMOV UR75, URZ ;  /* 0x000000ff004b7c82 */ /* 0x000fca0008000000 */
.L_x_2:
[----:B0-----:R-:W-:Y:S01]  /*51a0*/  LOP3.LUT R4, R36, R41, R54, 0x96, !PT ;  /* 0x0000002924047212 */ /* 0x001fe200078e9636 */
[----:B------:R-:W5:Y:S01]  /*51b0*/  LDCU.128 UR36, c[0x3][0x110] ;  /* 0x00c02200ff2477ac */ /* 0x000f620008000c00 */
        /* <DEDUP_REMOVED lines=8> */
[----:B------:R-:W-:Y:S02]  /*5240*/  SHF.L.W.U32.HI R22, R107, 0x1, R108 ;  /* 0x000000016b167819 */ /* 0x000fe40000010e6c */
[----:B------:R-:W-:Y:S02]  /*5250*/  SHF.L.W.U32.HI R106, R6, 0x1, R7 ;  /* 0x00000001066a7819 */ /* 0x000fe40000010e07 */
[----:B------:R-:W-:-:S02]  /*5260*/  LOP3.LUT R21, R21, R6, RZ, 0x3c, !PT ;  /* 0x0000000615157212 */ /* 0x000fc400078e3cff */
[----:B------:R-:W-:Y:S02]  /*5270*/  SHF.L.W.U32.HI R105, R7, 0x1, R6 ;  /* 0x0000000107697819 */ /* 0x000fe40000010e06 */
[----:B------:R-:W-:Y:S02]  /*5280*/  LOP3.LUT R22, R22, R7, RZ, 0x3c, !PT ;  /* 0x0000000716167212 */ /* 0x000fe400078e3cff */
[----:B------:R-:W-:Y:S02]  /*5290*/  LOP3.LUT R6, R28, R37, R8, 0x96, !PT ;  /* 0x000000251c067212 */ /* 0x000fe400078e9608 */
[----:B------:R-:W-:Y:S02]  /*52a0*/  LOP3.LUT R7, R29, R34, R9, 0x96, !PT ;  /* 0x000000221d077212 */ /* 0x000fe400078e9609 */
[----:B------:R-:W-:Y:S02]  /*52b0*/  LOP3.LUT R4, R42, R47, R16, 0x96, !PT ;  /* 0x0000002f2a047212 */ /* 0x000fe400078e9610 */
[----:B------:R-:W-:-:S02]  /*52c0*/  LOP3.LUT R5, R45, R44, R17, 0x96, !PT ;  /* 0x0000002c2d057212 */ /* 0x000fc400078e9611 */
[----:B------:R-:W-:Y:S02]  /*52d0*/  LOP3.LUT R6, R96, R6, R51, 0x96, !PT ;  /* 0x0000000660067212 */ /* 0x000fe400078e9633 */
[----:B------:R-:W-:Y:S02]  /*52e0*/  LOP3.LUT R7, R97, R7, R58, 0x96, !PT ;  /* 0x0000000761077212 */ /* 0x000fe400078e963a */
[----:B------:R-:W-:Y:S02]  /*52f0*/  LOP3.LUT R13, R30, R35, R10, 0x96, !PT ;  /* 0x000000231e0d7212 */ /* 0x000fe400078e960a */
[----:B------:R-:W-:Y:S02]  /*5300*/  LOP3.LUT R14, R31, R32, R11, 0x96, !PT ;  /* 0x000000201f0e7212 */ /* 0x000fe400078e960b */
[----:B------:R-:W-:Y:S02]  /*5310*/  LOP3.LUT R4, R63, R4, R40, 0x96, !PT ;  /* 0x000000043f047212 */ /* 0x000fe400078e9628 */
[----:B------:R-:W-:-:S02]  /*5320*/  LOP3.LUT R5, R64, R5, R43, 0x96, !PT ;  /* 0x0000000540057212 */ /* 0x000fc400078e962b */
[----:B------:R-:W-:Y:S02]  /*5330*/  SHF.L.W.U32.HI R23, R7, 0x1, R6 ;  /* 0x0000000107177819 */ /* 0x000fe40000010e06 */
[----:B------:R-:W-:Y:S02]  /*5340*/  LOP3.LUT R13, R95, R13, R56, 0x96, !PT ;  /* 0x0000000d5f0d7212 */ /* 0x000fe400078e9638 */
[----:B------:R-:W-:Y:S02]  /*5350*/  LOP3.LUT R14, R102, R14, R59, 0x96, !PT ;  /* 0x0000000e660e7212 */ /* 0x000fe400078e963b */
[----:B------:R-:W-:Y:S02]  /*5360*/  SHF.L.W.U32.HI R110, R6, 0x1, R7 ;  /* 0x00000001066e7819 */ /* 0x000fe40000010e07 */
[----:B------:R-:W-:Y:S02]  /*5370*/  SHF.L.W.U32.HI R15, R4, 0x1, R5 ;  /* 0x00000001040f7819 */ /* 0x000fe40000010e05 */
[----:B------:R-:W-:-:S02]  /*5380*/  LOP3.LUT R23, R23, R4, RZ, 0x3c, !PT ;  /* 0x0000000417177212 */ /* 0x000fc400078e3cff */
[----:B------:R-:W-:Y:S02]  /*5390*/  SHF.L.W.U32.HI R18, R5, 0x1, R4 ;  /* 0x0000000105127819 */ /* 0x000fe40000010e04 */
[----:B------:R-:W-:Y:S02]  /*53a0*/  LOP3.LUT R110, R110, R5, RZ, 0x3c, !PT ;  /* 0x000000056e6e7212 */ /* 0x000fe400078e3cff */
        /* <DEDUP_REMOVED lines=11> */
[-C--:B------:R-:W-:Y:S02]  /*5460*/  LOP3.LUT R6, R47, R21.reuse, RZ, 0x3c, !PT ;  /* 0x000000152f067212 */ /* 0x080fe400078e3cff */
[-C--:B------:R-:W-:Y:S02]  /*5470*/  LOP3.LUT R14, R42, R21.reuse, RZ, 0x3c, !PT ;  /* 0x000000152a0e7212 */ /* 0x080fe400078e3cff */
[-C--:B------:R-:W-:Y:S02]  /*5480*/  LOP3.LUT R16, R40, R21.reuse, RZ, 0x3c, !PT ;  /* 0x0000001528107212 */ /* 0x080fe400078e3cff */
[----:B------:R-:W-:Y:S02]  /*5490*/  LOP3.LUT R20, R63, R21, RZ, 0x3c, !PT ;  /* 0x000000153f147212 */ /* 0x000fe400078e3cff */
[----:B------:R-:W-:-:S02]  /*54a0*/  LOP3.LUT R5, R17, R22, RZ, 0x3c, !PT ;  /* 0x0000001611057212 */ /* 0x000fc400078e3cff */
[----:B------:R-:W-:Y:S02]  /*54b0*/  LOP3.LUT R37, R34, R108, RZ, 0x3c, !PT ;  /* 0x0000006c22257212 */ /* 0x000fe400078e3cff */
[-C--:B------:R-:W-:Y:S01]  /*54c0*/  LOP3.LUT R7, R44, R22.reuse, RZ, 0x3c, !PT ;  /* 0x000000162c077212 */ /* 0x080fe200078e3cff */
[----:B------:R0:W-:Y:S01]  /*54d0*/  STL.64 [R1], R4 ;  /* 0x0000000401007387 */ /* 0x0001e20000100a00 */
[-C--:B------:R-:W-:Y:S02]  /*54e0*/  LOP3.LUT R15, R45, R22.reuse, RZ, 0x3c, !PT ;  /* 0x000000162d0f7212 */ /* 0x080fe400078e3cff */
[-C--:B------:R-:W-:Y:S01]  /*54f0*/  LOP3.LUT R17, R43, R22.reuse, RZ, 0x3c, !PT ;  /* 0x000000162b117212 */ /* 0x080fe200078e3cff */
[----:B------:R1:W-:Y:S01]  /*5500*/  STL.64 [R1+0x28], R6 ;  /* 0x0000280601007387 */ /* 0x0003e20000100a00 */
[----:B------:R-:W-:Y:S02]  /*5510*/  LOP3.LUT R21, R64, R22, RZ, 0x3c, !PT ;  /* 0x0000001640157212 */ /* 0x000fe400078e3cff */
[----:B------:R-:W-:Y:S01]  /*5520*/  LOP3.LUT R34, R35, R105, RZ, 0x3c, !PT ;  /* 0x0000006923227212 */ /* 0x000fe200078e3cff */
[----:B------:R-:W-:Y:S01]  /*5530*/  STL.64 [R1+0x50], R14 ;  /* 0x0000500e01007387 */ /* 0x000fe20000100a00 */
[----:B------:R-:W-:-:S02]  /*5540*/  LOP3.LUT R22, R54, R23, RZ, 0x3c, !PT ;  /* 0x0000001736167212 */ /* 0x000fc400078e3cff */
[-C--:B------:R-:W-:Y:S01]  /*5550*/  LOP3.LUT R24, R41, R23.reuse, RZ, 0x3c, !PT ;  /* 0x0000001729187212 */ /* 0x080fe200078e3cff */
[----:B------:R-:W-:Y:S01]  /*5560*/  STL.64 [R1+0x78], R16 ;  /* 0x0000781001007387 */ /* 0x000fe20000100a00 */
[-C--:B------:R-:W-:Y:S02]  /*5570*/  LOP3.LUT R40, R53, R23.reuse, RZ, 0x3c, !PT ;  /* 0x0000001735287212 */ /* 0x080fe400078e3cff */
[----:B------:R-:W-:Y:S01]  /*5580*/  LOP3.LUT R62, R62, R23, RZ, 0x3c, !PT ;  /* 0x000000173e3e7212 */ /* 0x000fe200078e3cff */
[----:B------:R-:W-:Y:S01]  /*5590*/  STL.64 [R1+0xa0], R20 ;  /* 0x0000a01401007387 */ /* 0x000fe20000100a00 */
[----:B------:R-:W-:Y:S02]  /*55a0*/  LOP3.LUT R35, R32, R106, RZ, 0x3c, !PT ;  /* 0x0000006a20237212 */ /* 0x000fe400078e3cff */
[-C--:B------:R-:W-:Y:S01]  /*55b0*/  LOP3.LUT R23, R55, R110.reuse, RZ, 0x3c, !PT ;  /* 0x0000006e37177212 */ /* 0x080fe200078e3cff */
        /* <DEDUP_REMOVED lines=46> */
[----:B------:R3:W-:Y:S04]  /*58a0*/  STL.64 [R1+0x70], R2 ;  /* 0x0000700201007387 */ /* 0x0007e80000100a00 */
[----:B------:R-:W-:Y:S04]  /*58b0*/  STL.64 [R1+0x98], R54 ;  /* 0x0000983601007387 */ /* 0x000fe80000100a00 */
[----:B------:R-:W-:Y:S04]  /*58c0*/  STL.64 [R1+0xc0], R100 ;  /* 0x0000c06401007387 */ /* 0x000fe80000100a00 */
[----:B------:R-:W-:Y:S04]  /*58d0*/  STL.64 [R1+0x8], R22 ;  /* 0x0000081601007387 */ /* 0x000fe80000100a00 */
[----:B0-----:R-:W3:Y:S01]  /*58e0*/  LDL.64 R4, [R50] ;  /* 0x0000000032047983 */ /* 0x001ee20000100a00 */
[----:B-1----:R-:W-:-:S02]  /*58f0*/  SHF.L.U32 R6, R22, UR16, RZ ;  /* 0x0000001016067c19 */ /* 0x002fc400080006ff */
[C-C-:B------:R-:W-:Y:S02]  /*5900*/  SHF.R.U64 R7, R22.reuse, UR71, R23.reuse ;  /* 0x0000004716077c19 */ /* 0x140fe40008001217 */
[--C-:B------:R-:W-:Y:S02]  /*5910*/  SHF.L.U64.HI R0, R22, UR16, R23.reuse ;  /* 0x0000001016007c19 */ /* 0x100fe40008010217 */
[----:B--2---:R-:W-:Y:S02]  /*5920*/  SHF.R.U32.HI R9, RZ, UR71, R23 ;  /* 0x00000047ff097c19 */ /* 0x004fe40008011617 */
[----:B------:R-:W-:Y:S02]  /*5930*/  LOP3.LUT R6, R7, R6, RZ, 0xfc, !PT ;  /* 0x0000000607067212 */ /* 0x000fe400078efcff */
[----:B------:R-:W-:-:S05]  /*5940*/  LOP3.LUT R7, R9, R0, RZ, 0xfc, !PT ;  /* 0x0000000009077212 */ /* 0x000fca00078efcff */
[----:B------:R0:W-:Y:S01]  /*5950*/  STL.64 [R50], R6 ;  /* 0x0000000632007387 */ /* 0x0001e20000100a00 */
[C---:B---3--:R-:W-:Y:S02]  /*5960*/  SHF.L.U32 R3, R4.reuse, UR17, RZ ;  /* 0x0000001104037c19 */ /* 0x048fe400080006ff */
[C-C-:B------:R-:W-:Y:S02]  /*5970*/  SHF.R.U64 R0, R4.reuse, UR70, R5.reuse ;  /* 0x0000004604007c19 */ /* 0x140fe40008001205 */
[--C-:B------:R-:W-:Y:S02]  /*5980*/  SHF.L.U64.HI R2, R4, UR17, R5.reuse ;  /* 0x0000001104027c19 */ /* 0x100fe40008010205 */
[----:B------:R-:W-:Y:S02]  /*5990*/  SHF.R.U32.HI R9, RZ, UR70, R5 ;  /* 0x00000046ff097c19 */ /* 0x000fe40008011605 */
[----:B------:R-:W-:Y:S01]  /*59a0*/  LOP3.LUT R8, R0, R3, RZ, 0xfc, !PT ;  /* 0x0000000300087212 */ /* 0x000fe200078efcff */
[----:B------:R-:W2:Y:S01]  /*59b0*/  LDL.64 R4, [R46] ;  /* 0x000000002e047983 */ /* 0x000ea20000100a00 */
[----:B------:R-:W-:-:S05]  /*59c0*/  LOP3.LUT R9, R9, R2, RZ, 0xfc, !PT ;  /* 0x0000000209097212 */ /* 0x000fca00078efcff */
[----:B------:R1:W-:Y:S04]  /*59d0*/  STL.64 [R46], R8 ;  /* 0x000000082e007387 */ /* 0x0003e80000100a00 */
[----:B------:R-:W0:Y:S01]  /*59e0*/  LDL.64 R2, [R48] ;  /* 0x0000000030027983 */ /* 0x000e220000100a00 */
[C---:B--2---:R-:W-:Y:S02]  /*59f0*/  SHF.L.U32 R11, R4.reuse, UR18, RZ ;  /* 0x00000012040b7c19 */ /* 0x044fe400080006ff */
[C-C-:B------:R-:W-:Y:S02]  /*5a00*/  SHF.R.U64 R10, R4.reuse, UR69, R5.reuse ;  /* 0x00000045040a7c19 */ /* 0x140fe40008001205 */
[--C-:B------:R-:W-:Y:S02]  /*5a10*/  SHF.L.U64.HI R13, R4, UR18, R5.reuse ;  /* 0x00000012040d7c19 */ /* 0x100fe40008010205 */
[----:B------:R-:W-:-:S02]  /*5a20*/  SHF.R.U32.HI R4, RZ, UR69, R5 ;  /* 0x00000045ff047c19 */ /* 0x000fc40008011605 */
[----:B------:R-:W-:Y:S02]  /*5a30*/  LOP3.LUT R10, R10, R11, RZ, 0xfc, !PT ;  /* 0x0000000b0a0a7212 */ /* 0x000fe400078efcff */
[C---:B0-----:R-:W-:Y:S02]  /*5a40*/  SHF.L.U32 R7, R2.reuse, UR19, RZ ;  /* 0x0000001302077c19 */ /* 0x041fe400080006ff */
[C-C-:B------:R-:W-:Y:S02]  /*5a50*/  SHF.R.U64 R6, R2.reuse, UR68, R3.reuse ;  /* 0x0000004402067c19 */ /* 0x140fe40008001203 */
[--C-:B------:R-:W-:Y:S02]  /*5a60*/  SHF.L.U64.HI R5, R2, UR19, R3.reuse ;  /* 0x0000001302057c19 */ /* 0x100fe40008010203 */
[----:B------:R-:W-:Y:S02]  /*5a70*/  SHF.R.U32.HI R0, RZ, UR68, R3 ;  /* 0x00000044ff007c19 */ /* 0x000fe40008011603 */
[----:B------:R-:W-:-:S02]  /*5a80*/  LOP3.LUT R11, R4, R13, RZ, 0xfc, !PT ;  /* 0x0000000d040b7212 */ /* 0x000fc400078efcff */
        /* <DEDUP_REMOVED lines=99> */
[----:B------:R-:W4:Y:S04]  /*60c0*/  LDL.64 R2, [UR9] ;  /* 0x00000009ff027983 */ /* 0x000f280008100a00 */
[----:B------:R1:W-:Y:S04]  /*60d0*/  STL.64 [UR9], R6 ;  /* 0x00000006ff007987 */ /* 0x0003e80008100a09 */
[----:B------:R-:W2:Y:S01]  /*60e0*/  LDL.64 R4, [UR8] ;  /* 0x00000008ff047983 */ /* 0x000ea20008100a00 */
[----:B----4-:R-:W-:-:S02]  /*60f0*/  SHF.L.U32 R9, R2, UR32, RZ ;  /* 0x0000002002097c19 */ /* 0x010fc400080006ff */
[C-C-:B------:R-:W-:Y:S02]  /*6100*/  SHF.R.U64 R8, R2.reuse, UR55, R3.reuse ;  /* 0x0000003702087c19 */ /* 0x140fe40008001203 */
[--C-:B------:R-:W-:Y:S02]  /*6110*/  SHF.L.U64.HI R13, R2, UR32, R3.reuse ;  /* 0x00000020020d7c19 */ /* 0x100fe40008010203 */
[----:B------:R-:W-:Y:S02]  /*6120*/  SHF.R.U32.HI R2, RZ, UR55, R3 ;  /* 0x00000037ff027c19 */ /* 0x000fe40008011603 */
[C---:B--2---:R-:W-:Y:S02]  /*6130*/  SHF.L.U32 R3, R4.reuse, UR33, RZ ;  /* 0x0000002104037c19 */ /* 0x044fe400080006ff */
        /* <DEDUP_REMOVED lines=24> */
[----:B------:R-:W5:Y:S04]  /*62c0*/  LDL.64 R2, [UR5] ;  /* 0x00000005ff027983 */ /* 0x000f680008100a00 */
[----:B------:R1:W-:Y:S04]  /*62d0*/  STL.64 [UR5], R6 ;  /* 0x00000006ff007987 */ /* 0x0003e80008100a05 */
[----:B------:R-:W0:Y:S01]  /*62e0*/  LDL.64 R4, [UR4] ;  /* 0x00000004ff047983 */ /* 0x000e220008100a00 */
[----:B-----5:R-:W-:-:S02]  /*62f0*/  SHF.L.U64.HI R13, R2, UR36, R3 ;  /* 0x00000024020d7c19 */ /* 0x020fc40008010203 */
[C---:B------:R-:W-:Y:S02]  /*6300*/  SHF.L.U32 R9, R2.reuse, UR36, RZ ;  /* 0x0000002402097c19 */ /* 0x040fe400080006ff */
[--C-:B------:R-:W-:Y:S02]  /*6310*/  SHF.R.U64 R8, R2, UR51, R3.reuse ;  /* 0x0000003302087c19 */ /* 0x100fe40008001203 */
[----:B------:R-:W-:Y:S02]  /*6320*/  SHF.R.U32.HI R2, RZ, UR51, R3 ;  /* 0x00000033ff027c19 */ /* 0x000fe40008011603 */
[C-C-:B0-----:R-:W-:Y:S02]  /*6330*/  SHF.L.U64.HI R11, R4.reuse, UR37, R5.reuse ;  /* 0x00000025040b7c19 */ /* 0x141fe40008010205 */
[C---:B------:R-:W-:Y:S02]  /*6340*/  SHF.L.U32 R3, R4.reuse, UR37, RZ ;  /* 0x0000002504037c19 */ /* 0x040fe400080006ff */
[----:B-1----:R-:W-:-:S02]  /*6350*/  SHF.R.U64 R6, R4, UR50, R5 ;  /* 0x0000003204067c19 */ /* 0x002fc40008001205 */
[----:B------:R-:W-:Y:S02]  /*6360*/  SHF.R.U32.HI R4, RZ, UR50, R5 ;  /* 0x00000032ff047c19 */ /* 0x000fe40008011605 */
[----:B------:R-:W-:Y:S02]  /*6370*/  LOP3.LUT R8, R8, R9, RZ, 0xfc, !PT ;  /* 0x0000000908087212 */ /* 0x000fe400078efcff */
[----:B------:R-:W-:Y:S02]  /*6380*/  LOP3.LUT R9, R2, R13, RZ, 0xfc, !PT ;  /* 0x0000000d02097212 */ /* 0x000fe400078efcff */
[----:B------:R-:W-:Y:S02]  /*6390*/  LOP3.LUT R6, R6, R3, RZ, 0xfc, !PT ;  /* 0x0000000306067212 */ /* 0x000fe400078efcff */
[----:B------:R-:W-:Y:S01]  /*63a0*/  LOP3.LUT R7, R4, R11, RZ, 0xfc, !PT ;  /* 0x0000000b04077212 */ /* 0x000fe200078efcff */
[----:B------:R0:W-:Y:S04]  /*63b0*/  STL.64 [UR4], R8 ;  /* 0x00000008ff007987 */ /* 0x0001e80008100a04 */
[----:B------:R-:W2:Y:S04]  /*63c0*/  LDL.64 R2, [UR45] ;  /* 0x0000002dff027983 */ /* 0x000ea80008100a00 */
[----:B------:R-:W-:Y:S04]  /*63d0*/  STL.64 [UR45], R6 ;  /* 0x00000006ff007987 */ /* 0x000fe80008100a2d */
[----:B------:R-:W3:Y:S01]  /*63e0*/  LDL.64 R4, [UR46] ;  /* 0x0000002eff047983 */ /* 0x000ee20008100a00 */
[----:B--2---:R-:W-:-:S02]  /*63f0*/  SHF.L.U64.HI R15, R2, UR38, R3 ;  /* 0x00000026020f7c19 */ /* 0x004fc40008010203 */
[C---:B------:R-:W-:Y:S02]  /*6400*/  SHF.L.U32 R13, R2.reuse, UR38, RZ ;  /* 0x00000026020d7c19 */ /* 0x040fe400080006ff */
[--C-:B------:R-:W-:Y:S02]  /*6410*/  SHF.R.U64 R10, R2, UR49, R3.reuse ;  /* 0x00000031020a7c19 */ /* 0x100fe40008001203 */
[----:B------:R-:W-:Y:S02]  /*6420*/  SHF.R.U32.HI R12, RZ, UR49, R3 ;  /* 0x00000031ff0c7c19 */ /* 0x000fe40008011603 */
[C-C-:B---3--:R-:W-:Y:S02]  /*6430*/  SHF.L.U64.HI R11, R4.reuse, UR39, R5.reuse ;  /* 0x00000027040b7c19 */ /* 0x148fe40008010205 */
[C---:B------:R-:W-:Y:S02]  /*6440*/  SHF.L.U32 R3, R4.reuse, UR39, RZ ;  /* 0x0000002704037c19 */ /* 0x040fe400080006ff */
[----:B------:R-:W-:-:S02]  /*6450*/  SHF.R.U64 R0, R4, UR47, R5 ;  /* 0x0000002f04007c19 */ /* 0x000fc40008001205 */
[----:B------:R-:W-:Y:S02]  /*6460*/  SHF.R.U32.HI R2, RZ, UR47, R5 ;  /* 0x0000002fff027c19 */ /* 0x000fe40008011605 */
[----:B------:R-:W-:Y:S02]  /*6470*/  LOP3.LUT R4, R10, R13, RZ, 0xfc, !PT ;  /* 0x0000000d0a047212 */ /* 0x000fe400078efcff */
[----:B------:R-:W-:Y:S02]  /*6480*/  LOP3.LUT R5, R12, R15, RZ, 0xfc, !PT ;  /* 0x0000000f0c057212 */ /* 0x000fe400078efcff */
[----:B0-----:R-:W-:Y:S02]  /*6490*/  LOP3.LUT R8, R0, R3, RZ, 0xfc, !PT ;  /* 0x0000000300087212 */ /* 0x001fe400078efcff */
[----:B------:R-:W-:Y:S01]  /*64a0*/  LOP3.LUT R9, R2, R11, RZ, 0xfc, !PT ;  /* 0x0000000b02097212 */ /* 0x000fe200078efcff */
[----:B------:R0:W-:Y:S04]  /*64b0*/  STL.64 [UR46], R4 ;  /* 0x00000004ff007987 */ /* 0x0001e80008100a2e */
[----:B------:R1:W-:Y:S04]  /*64c0*/  STL.64 [UR48], R8 ;  /* 0x00000008ff007987 */ /* 0x0003e80008100a30 */
[----:B------:R-:W2:Y:S04]  /*64d0*/  LDL.128 R56, [R1+0x30] ;  /* 0x0000300001387983 */ /* 0x000ea80000100c00 */
[----:B------:R-:W2:Y:S04]  /*64e0*/  LDL.128 R60, [R1+0x40] ;  /* 0x00004000013c7983 */ /* 0x000ea80000100c00 */
[----:B------:R-:W3:Y:S04]  /*64f0*/  LDL.64 R2, [R1+0x28] ;  /* 0x0000280001027983 */ /* 0x000ee80000100a00 */
[----:B------:R-:W4:Y:S04]  /*6500*/  LDL.128 R52, [R1+0x50] ;  /* 0x0000500001347983 */ /* 0x000f280000100c00 */
[----:B------:R-:W4:Y:S04]  /*6510*/  LDL.128 R28, [R1+0x60] ;  /* 0x00006000011c7983 */ /* 0x000f280000100c00 */
[----:B------:R-:W5:Y:S04]  /*6520*/  LDL.64 R108, [R1+0x70] ;  /* 0x00007000016c7983 */ /* 0x000f680000100a00 */
[----:B------:R-:W5:Y:S04]  /*6530*/  LDL.128 R20, [R1+0x80] ;  /* 0x0000800001147983 */ /* 0x000f680000100c00 */
[----:B------:R-:W5:Y:S04]  /*6540*/  LDL.128 R24, [R1+0x90] ;  /* 0x0000900001187983 */ /* 0x000f680000100c00 */
[----:B------:R-:W5:Y:S04]  /*6550*/  LDL.64 R96, [R1+0x78] ;  /* 0x0000780001607983 */ /* 0x000f680000100a00 */
[----:B0-----:R-:W5:Y:S04]  /*6560*/  LDL.128 R4, [R1+0xa0] ;  /* 0x0000a00001047983 */ /* 0x001f680000100c00 */
[----:B-1----:R-:W5:Y:S04]  /*6570*/  LDL.128 R8, [R1+0xb0] ;  /* 0x0000b00001087983 */ /* 0x002f680000100c00 */
[----:B------:R-:W5:Y:S04]  /*6580*/  LDL.64 R100, [R1+0xc0] ;  /* 0x0000c00001647983 */ /* 0x000f680000100a00 */
[----:B------:R-:W5:Y:S04]  /*6590*/  LDL.128 R12, [R1] ;  /* 0x00000000010c7983 */ /* 0x000f680000100c00 */
[----:B------:R-:W5:Y:S04]  /*65a0*/  LDL.128 R16, [R1+0x10] ;  /* 0x0000100001107983 */ /* 0x000f680000100c00 */
[----:B------:R-:W5:Y:S01]  /*65b0*/  LDL.64 R106, [R1+0x20] ;  /* 0x00002000016a7983 */ /* 0x000f620000100a00 */
[----:B------:R-:W0:Y:S01]  /*65c0*/  LDCU.64 UR36, c[0x3][UR75] ;  /* 0x00c000004b2477ac */ /* 0x000e220008000a00 */
[----:B------:R-:W-:-:S04]  /*65d0*/  UIADD3 UR76, UPT, UPT, UR76, 0x1, URZ ;  /* 0x000000014c4c7890 */ /* 0x000fc8000fffe0ff */
[----:B------:R-:W-:Y:S02]  /*65e0*/  UISETP.NE.AND UP1, UPT, UR76, 0x18, UPT ;  /* 0x000000184c00788c */ /* 0x000fe4000bf25270 */
[----:B------:R-:W-:Y:S01]  /*65f0*/  UIADD3 UR75, UPT, UPT, UR75, 0x8, URZ ;  /* 0x000000084b4b7890 */ /* 0x000fe2000fffe0ff */
[----:B--2---:R-:W-:Y:S02]  /*6600*/  LOP3.LUT R41, R56, R60, R58, 0xb4, !PT ;  /* 0x0000003c38297212 */ /* 0x004fe400078eb43a */
[----:B------:R-:W-:Y:S02]  /*6610*/  LOP3.LUT R38, R57, R61, R59, 0xb4, !PT ;  /* 0x0000003d39267212 */ /* 0x000fe400078eb43b */
[----:B------:R-:W-:Y:S02]  /*6620*/  LOP3.LUT R37, R58, R62, R60, 0xb4, !PT ;  /* 0x0000003e3a257212 */ /* 0x000fe400078eb43c */
[----:B------:R-:W-:Y:S02]  /*6630*/  LOP3.LUT R34, R59, R63, R61, 0xb4, !PT ;  /* 0x0000003f3b227212 */ /* 0x000fe400078eb43d */
[----:B---3--:R-:W-:-:S02]  /*6640*/  LOP3.LUT R47, R2, R58, R56, 0xb4, !PT ;  /* 0x0000003a022f7212 */ /* 0x008fc400078eb438 */
[----:B------:R-:W-:Y:S02]  /*6650*/  LOP3.LUT R44, R3, R59, R57, 0xb4, !PT ;  /* 0x0000003b032c7212 */ /* 0x000fe400078eb439 */
[----:B------:R-:W-:Y:S01]  /*6660*/  LOP3.LUT R35, R60, R2, R62, 0xb4, !PT ;  /* 0x000000023c237212 */ /* 0x000fe200078eb43e */
[----:B------:R-:W-:Y:S01]  /*6670*/  IMAD.MOV.U32 R58, RZ, RZ, R37 ;  /* 0x000000ffff3a7224 */ /* 0x000fe200078e0025 */
[----:B------:R-:W-:Y:S01]  /*6680*/  LOP3.LUT R2, R62, R56, R2, 0xb4, !PT ;  /* 0x000000383e027212 */ /* 0x000fe200078eb402 */
[----:B------:R-:W-:Y:S01]  /*6690*/  IMAD.MOV.U32 R56, RZ, RZ, R41 ;  /* 0x000000ffff387224 */ /* 0x000fe200078e0029 */
[----:B------:R-:W-:Y:S01]  /*66a0*/  LOP3.LUT R33, R63, R57, R3, 0xb4, !PT ;  /* 0x000000393f217212 */ /* 0x000fe200078eb403 */
[----:B------:R-:W-:Y:S01]  /*66b0*/  IMAD.MOV.U32 R57, RZ, RZ, R38 ;  /* 0x000000ffff397224 */ /* 0x000fe200078e0026 */
[----:B------:R-:W-:Y:S01]  /*66c0*/  LOP3.LUT R32, R61, R3, R63, 0xb4, !PT ;  /* 0x000000033d207212 */ /* 0x000fe200078eb43f */
[----:B------:R-:W-:Y:S02]  /*66d0*/  IMAD.MOV.U32 R59, RZ, RZ, R34 ;  /* 0x000000ffff3b7224 */ /* 0x000fe400078e0022 */
[----:B------:R-:W-:-:S02]  /*66e0*/  IMAD.MOV.U32 R42, RZ, RZ, R47 ;  /* 0x000000ffff2a7224 */ /* 0x000fc400078e002f */
[----:B------:R-:W-:Y:S01]  /*66f0*/  IMAD.MOV.U32 R43, RZ, RZ, R44 ;  /* 0x000000ffff2b7224 */ /* 0x000fe200078e002c */
[----:B------:R1:W-:Y:S01]  /*6700*/  STL.128 [R1+0x30], R56 ;  /* 0x0000303801007387 */ /* 0x0003e20000100c00 */
[----:B----4-:R-:W-:Y:S02]  /*6710*/  LOP3.LUT R45, R53, R29, R55, 0xb4, !PT ;  /* 0x0000001d352d7212 */ /* 0x010fe400078eb437 */
[----:B------:R-:W-:Y:S01]  /*6720*/  LOP3.LUT R36, R54, R30, R28, 0xb4, !PT ;  /* 0x0000001e36247212 */ /* 0x000fe200078eb41c */
[----:B------:R2:W-:Y:S01]  /*6730*/  STL.64 [R1+0x28], R42 ;  /* 0x0000282a01007387 */ /* 0x0005e20000100a00 */
[----:B------:R-:W-:Y:S02]  /*6740*/  LOP3.LUT R39, R55, R31, R29, 0xb4, !PT ;  /* 0x0000001f37277212 */ /* 0x000fe400078eb41d */
[----:B-----5:R-:W-:Y:S01]  /*6750*/  LOP3.LUT R0, R108, R54, R52, 0xb4, !PT ;  /* 0x000000366c007212 */ /* 0x020fe200078eb434 */
[----:B-1----:R-:W-:Y:S01]  /*6760*/  IMAD.MOV.U32 R56, RZ, RZ, R35 ;  /* 0x000000ffff387224 */ /* 0x002fe200078e0023 */
[----:B--2---:R-:W-:Y:S01]  /*6770*/  LOP3.LUT R42, R52, R28, R54, 0xb4, !PT ;  /* 0x0000001c342a7212 */ /* 0x004fe200078eb436 */
[----:B------:R-:W-:-:S02]  /*6780*/  IMAD.MOV.U32 R57, RZ, RZ, R32 ;  /* 0x000000ffff397224 */ /* 0x000fc400078e0020 */
[----:B------:R-:W-:Y:S02]  /*6790*/  IMAD.MOV.U32 R58, RZ, RZ, R2 ;  /* 0x000000ffff3a7224 */ /* 0x000fe400078e0002 */
[----:B------:R-:W-:Y:S01]  /*67a0*/  IMAD.MOV.U32 R59, RZ, RZ, R33 ;  /* 0x000000ffff3b7224 */ /* 0x000fe200078e0021 */
[----:B------:R-:W-:-:S04]  /*67b0*/  LOP3.LUT R3, R109, R55, R53, 0xb4, !PT ;  /* 0x000000376d037212 */ /* 0x000fc800078eb435 */
[----:B------:R1:W-:Y:S01]  /*67c0*/  STL.128 [R1+0x40], R56 ;  /* 0x0000403801007387 */ /* 0x0003e20000100c00 */
[----:B------:R-:W-:Y:S02]  /*67d0*/  LOP3.LUT R28, R28, R108, R30, 0xb4, !PT ;  /* 0x0000006c1c1c7212 */ /* 0x000fe400078eb41e */
        /* <DEDUP_REMOVED lines=8> */
[----:B------:R-:W-:Y:S02]  /*6860*/  LOP3.LUT R52, R21, R25, R23, 0xb4, !PT ;  /* 0x0000001915347212 */ /* 0x000fe400078eb417 */
[----:B------:R-:W-:Y:S02]  /*6870*/  LOP3.LUT R51, R22, R26, R24, 0xb4, !PT ;  /* 0x0000001a16337212 */ /* 0x000fe400078eb418 */
[----:B------:R1:W-:Y:S01]  /*6880*/  STL.128 [R1+0x50], R56 ;  /* 0x0000503801007387 */ /* 0x0003e20000100c00 */
[----:B------:R-:W-:Y:S01]  /*6890*/  IMAD.MOV.U32 R54, RZ, RZ, R0 ;  /* 0x000000ffff367224 */ /* 0x000fe200078e0000 */
[----:B------:R-:W-:Y:S01]  /*68a0*/  LOP3.LUT R40, R96, R22, R20, 0xb4, !PT ;  /* 0x0000001660287212 */ /* 0x000fe200078eb414 */
[----:B------:R-:W-:Y:S01]  /*68b0*/  IMAD.MOV.U32 R55, RZ, RZ, R3 ;  /* 0x000000ffff377224 */ /* 0x000fe200078e0003 */
[----:B------:R-:W-:Y:S01]  /*68c0*/  LOP3.LUT R43, R97, R23, R21, 0xb4, !PT ;  /* 0x00000017612b7212 */ /* 0x000fe200078eb415 */
[----:B------:R-:W-:Y:S01]  /*68d0*/  IMAD.MOV.U32 R22, RZ, RZ, R51 ;  /* 0x000000ffff167224 */ /* 0x000fe200078e0033 */
[----:B------:R-:W-:Y:S01]  /*68e0*/  LOP3.LUT R60, R27, R21, R97, 0xb4, !PT ;  /* 0x000000151b3c7212 */ /* 0x000fe200078eb461 */
[----:B------:R-:W-:Y:S01]  /*68f0*/  IMAD.MOV.U32 R21, RZ, RZ, R52 ;  /* 0x000000ffff157224 */ /* 0x000fe200078e0034 */
[----:B------:R2:W-:Y:S01]  /*6900*/  STL.64 [R1+0x70], R54 ;  /* 0x0000703601007387 */ /* 0x0005e20000100a00 */
[----:B-1----:R-:W-:-:S02]  /*6910*/  LOP3.LUT R58, R23, R27, R25, 0xb4, !PT ;  /* 0x0000001b173a7212 */ /* 0x002fc400078eb419 */
[----:B------:R-:W-:Y:S01]  /*6920*/  LOP3.LUT R57, R26, R20, R96, 0xb4, !PT ;  /* 0x000000141a397212 */ /* 0x000fe200078eb460 */
[----:B------:R-:W-:Y:S01]  /*6930*/  IMAD.MOV.U32 R20, RZ, RZ, R53 ;  /* 0x000000ffff147224 */ /* 0x000fe200078e0035 */
[----:B------:R-:W-:Y:S01]  /*6940*/  LOP3.LUT R56, R24, R96, R26, 0xb4, !PT ;  /* 0x0000006018387212 */ /* 0x000fe200078eb41a */
[----:B------:R-:W-:Y:S01]  /*6950*/  IMAD.MOV.U32 R23, RZ, RZ, R58 ;  /* 0x000000ffff177224 */ /* 0x000fe200078e003a */
[----:B------:R-:W-:Y:S01]  /*6960*/  LOP3.LUT R59, R25, R97, R27, 0xb4, !PT ;  /* 0x00000061193b7212 */ /* 0x000fe200078eb41b */
[----:B--2---:R-:W-:Y:S02]  /*6970*/  IMAD.MOV.U32 R54, RZ, RZ, R40 ;  /* 0x000000ffff367224 */ /* 0x004fe400078e0028 */
[----:B------:R-:W-:Y:S01]  /*6980*/  IMAD.MOV.U32 R55, RZ, RZ, R43 ;  /* 0x000000ffff377224 */ /* 0x000fe200078e002b */
[----:B------:R1:W-:Y:S01]  /*6990*/  STL.128 [R1+0x80], R20 ;  /* 0x0000801401007387 */ /* 0x0003e20000100c00 */
[----:B------:R-:W-:Y:S02]  /*69a0*/  LOP3.LUT R61, R7, R11, R9, 0xb4, !PT ;  /* 0x0000000b073d7212 */ /* 0x000fe400078eb409 */
[----:B------:R-:W-:-:S02]  /*69b0*/  LOP3.LUT R96, R8, R100, R10, 0xb4, !PT ;  /* 0x0000006408607212 */ /* 0x000fc400078eb40a */
[----:B------:R-:W-:Y:S02]  /*69c0*/  LOP3.LUT R97, R9, R101, R11, 0xb4, !PT ;  /* 0x0000006509617212 */ /* 0x000fe400078eb40b */
[----:B------:R-:W-:Y:S02]  /*69d0*/  LOP3.LUT R95, R10, R4, R100, 0xb4, !PT ;  /* 0x000000040a5f7212 */ /* 0x000fe400078eb464 */
[----:B------:R-:W-:Y:S02]  /*69e0*/  LOP3.LUT R102, R11, R5, R101, 0xb4, !PT ;  /* 0x000000050b667212 */ /* 0x000fe400078eb465 */
[----:B0-----:R-:W-:Y:S01]  /*69f0*/  LOP3.LUT R11, R16, UR36, R14, 0x9c, !PT ;  /* 0x00000024100b7c12 */ /* 0x001fe2000f8e9c0e */
[----:B------:R0:W-:Y:S01]  /*6a00*/  STL.64 [R1+0x78], R54 ;  /* 0x0000783601007387 */ /* 0x0001e20000100a00 */
[----:B------:R-:W-:Y:S02]  /*6a10*/  LOP3.LUT R63, R4, R8, R6, 0xb4, !PT ;  /* 0x00000008043f7212 */ /* 0x000fe400078eb406 */
[----:B------:R-:W-:Y:S01]  /*6a20*/  LOP3.LUT R64, R5, R9, R7, 0xb4, !PT ;  /* 0x0000000905407212 */ /* 0x000fe200078eb407 */
[----:B-1----:R-:W-:Y:S01]  /*6a30*/  IMAD.MOV.U32 R20, RZ, RZ, R56 ;  /* 0x000000ffff147224 */ /* 0x002fe200078e0038 */
[----:B------:R-:W-:Y:S01]  /*6a40*/  LOP3.LUT R62, R6, R10, R8, 0xb4, !PT ;  /* 0x0000000a063e7212 */ /* 0x000fe200078eb408 */
[----:B------:R-:W-:-:S02]  /*6a50*/  IMAD.MOV.U32 R21, RZ, RZ, R59 ;  /* 0x000000ffff157224 */ /* 0x000fc400078e003b */
[----:B------:R-:W-:Y:S02]  /*6a60*/  IMAD.MOV.U32 R22, RZ, RZ, R57 ;  /* 0x000000ffff167224 */ /* 0x000fe400078e0039 */
[----:B------:R-:W-:Y:S01]  /*6a70*/  IMAD.MOV.U32 R23, RZ, RZ, R60 ;  /* 0x000000ffff177224 */ /* 0x000fe200078e003c */
[----:B------:R-:W-:Y:S01]  /*6a80*/  LOP3.LUT R100, R100, R6, R4, 0xb4, !PT ;  /* 0x0000000664647212 */ /* 0x000fe200078eb404 */
[----:B------:R-:W-:Y:S01]  /*6a90*/  IMAD.MOV.U32 R4, RZ, RZ, R96 ;  /* 0x000000ffff047224 */ /* 0x000fe200078e0060 */
[----:B------:R-:W-:Y:S01]  /*6aa0*/  LOP3.LUT R101, R101, R7, R5, 0xb4, !PT ;  /* 0x0000000765657212 */ /* 0x000fe200078eb405 */
[----:B------:R-:W-:Y:S01]  /*6ab0*/  IMAD.MOV.U32 R5, RZ, RZ, R97 ;  /* 0x000000ffff057224 */ /* 0x000fe200078e0061 */
[----:B0-----:R-:W-:Y:S01]  /*6ac0*/  LOP3.LUT R54, R14, R18, R16, 0xb4, !PT ;  /* 0x000000120e367212 */ /* 0x001fe200078eb410 */
[----:B------:R-:W-:Y:S01]  /*6ad0*/  IMAD.MOV.U32 R6, RZ, RZ, R95 ;  /* 0x000000ffff067224 */ /* 0x000fe200078e005f */
[----:B------:R-:W-:Y:S01]  /*6ae0*/  LOP3.LUT R8, R16, R106, R18, 0xb4, !PT ;  /* 0x0000006a10087212 */ /* 0x000fe200078eb412 */
[----:B------:R-:W-:Y:S01]  /*6af0*/  IMAD.MOV.U32 R7, RZ, RZ, R102 ;  /* 0x000000ffff077224 */ /* 0x000fe200078e0066 */
[----:B------:R-:W-:Y:S01]  /*6b00*/  LOP3.LUT R16, R11, R12, RZ, 0x3c, !PT ;  /* 0x0000000c0b107212 */ /* 0x000fe200078e3cff */
[----:B------:R0:W-:Y:S01]  /*6b10*/  STL.128 [R1+0x90], R20 ;  /* 0x0000901401007387 */ /* 0x0001e20000100c00 */
[----:B------:R-:W-:-:S02]  /*6b20*/  LOP3.LUT R9, R17, R107, R19, 0xb4, !PT ;  /* 0x0000006b11097212 */ /* 0x000fc400078eb413 */
[----:B------:R-:W-:Y:S02]  /*6b30*/  LOP3.LUT R10, R18, R12, R106, 0xb4, !PT ;  /* 0x0000000c120a7212 */ /* 0x000fe400078eb46a */
[----:B------:R-:W-:Y:S01]  /*6b40*/  LOP3.LUT R11, R19, R13, R107, 0xb4, !PT ;  /* 0x0000000d130b7212 */ /* 0x000fe200078eb46b */
[----:B------:R1:W-:Y:S01]  /*6b50*/  STL.128 [R1+0xb0], R4 ;  /* 0x0000b00401007387 */ /* 0x0003e20000100c00 */
[----:B------:R-:W-:Y:S02]  /*6b60*/  LOP3.LUT R55, R15, R19, R17, 0xb4, !PT ;  /* 0x000000130f377212 */ /* 0x000fe400078eb411 */
[----:B------:R-:W-:Y:S02]  /*6b70*/  LOP3.LUT R19, R106, R14, R12, 0xb4, !PT ;  /* 0x0000000e6a137212 */ /* 0x000fe400078eb40c */
[----:B------:R-:W-:Y:S01]  /*6b80*/  LOP3.LUT R12, R107, R15, R13, 0xb4, !PT ;  /* 0x0000000f6b0c7212 */ /* 0x000fe200078eb40d */
[----:B0-----:R-:W-:Y:S02]  /*6b90*/  IMAD.MOV.U32 R20, RZ, RZ, R63 ;  /* 0x000000ffff147224 */ /* 0x001fe400078e003f */
[----:B------:R-:W-:-:S02]  /*6ba0*/  IMAD.MOV.U32 R21, RZ, RZ, R64 ;  /* 0x000000ffff157224 */ /* 0x000fc400078e0040 */
[----:B------:R-:W-:Y:S02]  /*6bb0*/  IMAD.MOV.U32 R22, RZ, RZ, R62 ;  /* 0x000000ffff167224 */ /* 0x000fe400078e003e */
[----:B------:R-:W-:Y:S02]  /*6bc0*/  IMAD.MOV.U32 R23, RZ, RZ, R61 ;  /* 0x000000ffff177224 */ /* 0x000fe400078e003d */
[----:B-1----:R-:W-:Y:S02]  /*6bd0*/  IMAD.MOV.U32 R4, RZ, RZ, R8 ;  /* 0x000000ffff047224 */ /* 0x002fe400078e0008 */
[----:B------:R-:W-:Y:S01]  /*6be0*/  IMAD.MOV.U32 R5, RZ, RZ, R9 ;  /* 0x000000ffff057224 */ /* 0x000fe200078e0009 */
[----:B------:R0:W-:Y:S01]  /*6bf0*/  STL.128 [R1+0xa0], R20 ;  /* 0x0000a01401007387 */ /* 0x0001e20000100c00 */
[----:B------:R-:W-:Y:S02]  /*6c00*/  IMAD.MOV.U32 R6, RZ, RZ, R10 ;  /* 0x000000ffff067224 */ /* 0x000fe400078e000a */
[----:B------:R-:W-:-:S05]  /*6c10*/  IMAD.MOV.U32 R7, RZ, RZ, R11 ;  /* 0x000000ffff077224 */ /* 0x000fca00078e000b */
[----:B------:R1:W-:Y:S01]  /*6c20*/  STL.128 [R1+0x10], R4 ;  /* 0x0000100401007387 */ /* 0x0003e20000100c00 */
[----:B0-----:R-:W-:-:S04]  /*6c30*/  LOP3.LUT R21, R17, UR37, R15, 0x9c, !PT ;  /* 0x0000002511157c12 */ /* 0x001fc8000f8e9c0f */
[----:B------:R-:W-:Y:S01]  /*6c40*/  LOP3.LUT R17, R21, R13, RZ, 0x3c, !PT ;  /* 0x0000000d15117212 */ /* 0x000fe200078e3cff */
[----:B-1----:R-:W-:Y:S02]  /*6c50*/  IMAD.MOV.U32 R4, RZ, RZ, R19 ;  /* 0x000000ffff047224 */ /* 0x002fe400078e0013 */
[----:B------:R-:W-:Y:S01]  /*6c60*/  IMAD.MOV.U32 R5, RZ, RZ, R12 ;  /* 0x000000ffff057224 */ /* 0x000fe200078e000c */
[----:B------:R0:W-:Y:S04]  /*6c70*/  STL.128 [R1+0x60], R28 ;  /* 0x0000601c01007387 */ /* 0x0001e80000100c00 */
[----:B------:R0:W-:Y:S04]  /*6c80*/  STL.64 [R1+0xc0], R100 ;  /* 0x0000c06401007387 */ /* 0x0001e80000100a00 */
[----:B------:R0:W-:Y:S04]  /*6c90*/  STL.64 [R1+0x8], R54 ;  /* 0x0000083601007387 */ /* 0x0001e80000100a00 */
[----:B------:R0:W-:Y:S04]  /*6ca0*/  STL.64 [R1], R16 ;  /* 0x0000001001007387 */ /* 0x0001e80000100a00 */
[----:B------:R0:W-:Y:S01]  /*6cb0*/  STL.64 [R1+0x20], R4 ;  /* 0x0000200401007387 */ /* 0x0001e20000100a00 */
[----:B------:R-:W-:Y:S05]  /*6cc0*/  BRA.U UP1, `(.L_x_2) ;  /* 0xffffffe501347547 */ /* 0x000fea000b83ffff */
.L_x_1:
[----:B------:R-:W-:Y:S05]  /*6cd0*/  BRA.U UP0, `(.L_x_3) ;  /* 0xffffffb500d47547 */ /* 0x000fea000b83ffff */
[----:B------:R-:W1:Y:S01]  /*6ce0*/  LDCU.128 UR16, c[0x3][0xc0] ;  /* 0x00c01800ff1077ac */ /* 0x000e620008000c00 */
[----:B------:R-:W2:Y:S01]  /*6cf0*/  LDCU.128 UR20, c[0x3][0xd0] ;  /* 0x00c01a00ff1477ac */ /* 0x000ea20008000c00 */
[----:B------:R-:W3:Y:S01]  /*6d00*/  LDCU.128 UR24, c[0x3][0xe0] ;  /* 0x00c01c00ff1877ac */ /* 0x000ee20008000c00 */
[----:B------:R-:W4:Y:S01]  /*6d10*/  LDCU.128 UR28, c[0x3][0xf0] ;  /* 0x00c01e00ff1c77ac */ /* 0x000f220008000c00 */
[----:B------:R-:W0:Y:S01]  /*6d20*/  LDCU.128 UR32, c[0x3][0x100] ;  /* 0x00c02000ff2077ac */ /* 0x000e220008000c00 */
[----:B------:R-:W-:Y:S01]  /*6d30*/  UMOV UR74, URZ ;  /* 0x000000ff004a7c82 */ /* 0x000fe20008000000 */
[----:B------:R-:W-:-:S05]  /*6d40*/  UMOV UR75, URZ ;  /* 0x000000ff004b7c82 */ /* 0x000fca0008000000 */
.L_x_4:
[----:B01----:R-:W-:Y:S01]  /*6d50*/  LOP3.LUT R4, R36, R41, R54, 0x96, !PT ;  /* 0x0000002924047212 */ /* 0x003fe200078e9636 */
[----:B------:R-:W0:Y:S01]  /*6d60*/  LDCU.128 UR36, c[0x3][0x110] ;  /* 0x00c02200ff2477ac */ /* 0x000e220008000c00 */
        /* <DEDUP_REMOVED lines=25> */
[----:B------:R-:W-:Y:S02]  /*6f00*/  SHF.L.W.U32.HI R23, R14, 0x1, R13 ;  /* 0x000000010e177819 */ /* 0x000fe40000010e0d */
[----:B------:R-:W-:Y:S02]  /*6f10*/  LOP3.LUT R18, R102, R18, R59, 0x96, !PT ;  /* 0x0000001266127212 */ /* 0x000fe400078e963b */
[----:B------:R-:W-:Y:S02]  /*6f20*/  SHF.L.W.U32.HI R27, R4, 0x1, R5 ;  /* 0x00000001041b7819 */ /* 0x000fe40000010e05 */
[----:B------:R-:W-:-:S02]  /*6f30*/  SHF.L.W.U32.HI R26, R5, 0x1, R4 ;  /* 0x00000001051a7819 */ /* 0x000fc40000010e04 */
[----:B------:R-:W-:Y:S02]  /*6f40*/  LOP3.LUT R66, R20, R5, RZ, 0x3c, !PT ;  /* 0x0000000514427212 */ /* 0x000fe400078e3cff */
        /* <DEDUP_REMOVED lines=11> */
[-C--:B------:R-:W-:Y:S02]  /*7000*/  LOP3.LUT R4, R47, R21.reuse, RZ, 0x3c, !PT ;  /* 0x000000152f047212 */ /* 0x080fe400078e3cff */
[-C--:B------:R-:W-:Y:S02]  /*7010*/  LOP3.LUT R6, R42, R21.reuse, RZ, 0x3c, !PT ;  /* 0x000000152a067212 */ /* 0x080fe400078e3cff */
[-C--:B------:R-:W-:Y:S02]  /*7020*/  LOP3.LUT R14, R40, R21.reuse, RZ, 0x3c, !PT ;  /* 0x00000015280e7212 */ /* 0x080fe400078e3cff */
        /* <DEDUP_REMOVED lines=10> */
[-C--:B------:R-:W-:Y:S01]  /*70d0*/  LOP3.LUT R54, R54, R23.reuse, RZ, 0x3c, !PT ;  /* 0x0000001736367212 */ /* 0x080fe200078e3cff */
[----:B------:R2:W-:Y:S01]  /*70e0*/  STL.64 [R1+0x50], R6 ;  /* 0x0000500601007387 */ /* 0x0005e20000100a00 */
[----:B------:R-:W-:-:S02]  /*70f0*/  LOP3.LUT R22, R41, R23, RZ, 0x3c, !PT ;  /* 0x0000001729167212 */ /* 0x000fc400078e3cff */
[-C--:B------:R-:W-:Y:S01]  /*7100*/  LOP3.LUT R26, R53, R23.reuse, RZ, 0x3c, !PT ;  /* 0x00000017351a7212 */ /* 0x080fe200078e3cff */
[----:B------:R-:W-:Y:S01]  /*7110*/  STL.64 [R1+0x78], R14 ;  /* 0x0000780e01007387 */ /* 0x000fe20000100a00 */
[----:B------:R-:W-:Y:S02]  /*7120*/  LOP3.LUT R62, R62, R23, RZ, 0x3c, !PT ;  /* 0x000000173e3e7212 */ /* 0x000fe400078e3cff */
[----:B------:R-:W-:Y:S01]  /*7130*/  LOP3.LUT R34, R35, R65, RZ, 0x3c, !PT ;  /* 0x0000004123227212 */ /* 0x000fe200078e3cff */
[----:B------:R-:W-:Y:S01]  /*7140*/  STL.64 [R1+0xa0], R20 ;  /* 0x0000a01401007387 */ /* 0x000fe20000100a00 */
[-C--:B------:R-:W-:Y:S02]  /*7150*/  LOP3.LUT R23, R38, R66.reuse, RZ, 0x3c, !PT ;  /* 0x0000004226177212 */ /* 0x080fe400078e3cff */
[-C--:B------:R-:W-:Y:S01]  /*7160*/  LOP3.LUT R25, R39, R66.reuse, RZ, 0x3c, !PT ;  /* 0x0000004227197212 */ /* 0x080fe200078e3cff */
[----:B------:R-:W-:Y:S01]  /*7170*/  STL.64 [R1+0x38], R36 ;  /* 0x0000382401007387 */ /* 0x000fe20000100a00 */
[----:B------:R-:W-:-:S02]  /*7180*/  LOP3.LUT R27, R52, R66, RZ, 0x3c, !PT ;  /* 0x00000042341b7212 */ /* 0x000fc400078e3cff */
[----:B------:R-:W-:Y:S01]  /*7190*/  LOP3.LUT R35, R32, R70, RZ, 0x3c, !PT ;  /* 0x0000004620237212 */ /* 0x000fe200078e3cff */
[----:B------:R-:W-:Y:S01]  /*71a0*/  STL.64 [R1+0x30], R22 ;  /* 0x0000301601007387 */ /* 0x000fe20000100a00 */
[----:B------:R-:W-:Y:S02]  /*71b0*/  LOP3.LUT R18, R19, R67, RZ, 0x3c, !PT ;  /* 0x0000004313127212 */ /* 0x000fe400078e3cff */
        /* <DEDUP_REMOVED lines=25> */
[----:B------:R4:W-:Y:S01]  /*7350*/  STL.64 [R1+0x18], R10 ;  /* 0x0000180a01007387 */ /* 0x0009e20000100a00 */
        /* <DEDUP_REMOVED lines=19> */
[----:B------:R-:W3:Y:S01]  /*7490*/  LDL.64 R2, [R50] ;  /* 0x0000000032027983 */ /* 0x000ee20000100a00 */
[----:B-1----:R-:W-:-:S02]  /*74a0*/  SHF.L.U64.HI R0, R54, UR16, R55 ;  /* 0x0000001036007c19 */ /* 0x002fc40008010237 */
[C---:B-----5:R-:W-:Y:S02]  /*74b0*/  SHF.L.U32 R4, R54.reuse, UR16, RZ ;  /* 0x0000001036047c19 */ /* 0x060fe400080006ff */
[--C-:B------:R-:W-:Y:S02]  /*74c0*/  SHF.R.U64 R5, R54, UR71, R55.reuse ;  /* 0x0000004736057c19 */ /* 0x100fe40008001237 */
        /* <DEDUP_REMOVED lines=8> */
[----:B------:R-:W-:Y:S02]  /*7550*/  LOP3.LUT R8, R0, R5, RZ, 0xfc, !PT ;  /* 0x0000000500087212 */ /* 0x000fe400078efcff */
[----:B------:R-:W-:Y:S01]  /*7560*/  LOP3.LUT R9, R3, R2, RZ, 0xfc, !PT ;  /* 0x0000000203097212 */ /* 0x000fe200078efcff */
[----:B------:R-:W4:Y:S04]  /*7570*/  LDL.64 R4, [R46] ;  /* 0x000000002e047983 */ /* 0x000f280000100a00 */
[----:B------:R2:W-:Y:S04]  /*7580*/  STL.64 [R46], R8 ;  /* 0x000000082e007387 */ /* 0x0005e80000100a00 */
[----:B------:R-:W1:Y:S01]  /*7590*/  LDL.64 R2, [R48] ;  /* 0x0000000030027983 */ /* 0x000e620000100a00 */
[----:B----4-:R-:W-:-:S02]  /*75a0*/  SHF.L.U32 R11, R4, UR18, RZ ;  /* 0x00000012040b7c19 */ /* 0x010fc400080006ff */
[C-C-:B------:R-:W-:Y:S02]  /*75b0*/  SHF.R.U64 R10, R4.reuse, UR69, R5.reuse ;  /* 0x00000045040a7c19 */ /* 0x140fe40008001205 */
[--C-:B------:R-:W-:Y:S02]  /*75c0*/  SHF.L.U64.HI R13, R4, UR18, R5.reuse ;  /* 0x00000012040d7c19 */ /* 0x100fe40008010205 */
[----:B------:R-:W-:Y:S02]  /*75d0*/  SHF.R.U32.HI R4, RZ, UR69, R5 ;  /* 0x00000045ff047c19 */ /* 0x000fe40008011605 */
[C---:B-1----:R-:W-:Y:S02]  /*75e0*/  SHF.L.U32 R7, R2.reuse, UR19, RZ ;  /* 0x0000001302077c19 */ /* 0x042fe400080006ff */
        /* <DEDUP_REMOVED lines=8> */
[----:B------:R-:W2:Y:S04]  /*7670*/  LDL.64 R2, [R49] ;  /* 0x0000000031027983 */ /* 0x000ea80000100a00 */
[----:B------:R3:W-:Y:S04]  /*7680*/  STL.64 [R49], R6 ;  /* 0x0000000631007387 */ /* 0x0007e80000100a00 */
[----:B------:R-:W4:Y:S01]  /*7690*/  LDL.64 R4, [UR44] ;  /* 0x0000002cff047983 */ /* 0x000f220008100a00 */
[----:B--2---:R-:W-:-:S02]  /*76a0*/  SHF.L.U32 R9, R2, UR20, RZ ;  /* 0x0000001402097c19 */ /* 0x004fc400080006ff */
[C-C-:B------:R-:W-:Y:S02]  /*76b0*/  SHF.R.U64 R8, R2.reuse, UR67, R3.reuse ;  /* 0x0000004302087c19 */ /* 0x140fe40008001203 */
[--C-:B------:R-:W-:Y:S02]  /*76c0*/  SHF.L.U64.HI R13, R2, UR20, R3.reuse ;  /* 0x00000014020d7c19 */ /* 0x100fe40008010203 */
[----:B------:R-:W-:Y:S02]  /*76d0*/  SHF.R.U32.HI R2, RZ, UR67, R3 ;  /* 0x00000043ff027c19 */ /* 0x000fe40008011603 */
[C---:B----4-:R-:W-:Y:S02]  /*76e0*/  SHF.L.U32 R3, R4.reuse, UR21, RZ ;  /* 0x0000001504037c19 */ /* 0x050fe400080006ff */
[C-C-:B------:R-:W-:Y:S02]  /*76f0*/  SHF.R.U64 R0, R4.reuse, UR66, R5.reuse ;  /* 0x0000004204007c19 */ /* 0x140fe40008001205 */
[----:B-1----:R-:W-:-:S02]  /*7700*/  SHF.L.U64.HI R11, R4, UR21, R5 ;  /* 0x00000015040b7c19 */ /* 0x002fc40008010205 */
[----:B------:R-:W-:Y:S02]  /*7710*/  SHF.R.U32.HI R4, RZ, UR66, R5 ;  /* 0x00000042ff047c19 */ /* 0x000fe40008011605 */
[----:B------:R-:W-:Y:S02]  /*7720*/  LOP3.LUT R8, R8, R9, RZ, 0xfc, !PT ;  /* 0x0000000908087212 */ /* 0x000fe400078efcff */
[----:B------:R-:W-:Y:S02]  /*7730*/  LOP3.LUT R9, R2, R13, RZ, 0xfc, !PT ;  /* 0x0000000d02097212 */ /* 0x000fe400078efcff */
[----:B---3--:R-:W-:Y:S02]  /*7740*/  LOP3.LUT R6, R0, R3, RZ, 0xfc, !PT ;  /* 0x0000000300067212 */ /* 0x008fe400078efcff */
[----:B------:R-:W-:Y:S01]  /*7750*/  LOP3.LUT R7, R4, R11, RZ, 0xfc, !PT ;  /* 0x0000000b04077212 */ /* 0x000fe200078efcff */
[----:B------:R1:W-:Y:S04]  /*7760*/  STL.64 [UR44], R8 ;  /* 0x00000008ff007987 */ /* 0x0003e80008100a2c */
[----:B------:R-:W2:Y:S04]  /*7770*/  LDL.64 R2, [UR43] ;  /* 0x0000002bff027983 */ /* 0x000ea80008100a00 */
[----:B------:R3:W-:Y:S04]  /*7780*/  STL.64 [UR43], R6 ;  /* 0x00000006ff007987 */ /* 0x0007e80008100a2b */
        /* <DEDUP_REMOVED lines=110> */
[----:B------:R-:W0:Y:S04]  /*7e70*/  LDL.64 R2, [UR5] ;  /* 0x00000005ff027983 */ /* 0x000e280008100a00 */
[----:B------:R2:W-:Y:S04]  /*7e80*/  STL.64 [UR5], R6 ;  /* 0x00000006ff007987 */ /* 0x0005e80008100a05 */
[----:B------:R-:W1:Y:S01]  /*7e90*/  LDL.64 R4, [UR4] ;  /* 0x00000004ff047983 */ /* 0x000e620008100a00 */
[----:B0-----:R-:W-:-:S02]  /*7ea0*/  SHF.L.U64.HI R13, R2, UR36, R3 ;  /* 0x00000024020d7c19 */ /* 0x001fc40008010203 */
[C---:B------:R-:W-:Y:S02]  /*7eb0*/  SHF.L.U32 R9, R2.reuse, UR36, RZ ;  /* 0x0000002402097c19 */ /* 0x040fe400080006ff */
[--C-:B------:R-:W-:Y:S02]  /*7ec0*/  SHF.R.U64 R8, R2, UR51, R3.reuse ;  /* 0x0000003302087c19 */ /* 0x100fe40008001203 */
[----:B------:R-:W-:Y:S02]  /*7ed0*/  SHF.R.U32.HI R2, RZ, UR51, R3 ;  /* 0x00000033ff027c19 */ /* 0x000fe40008011603 */
[C-C-:B-1----:R-:W-:Y:S02]  /*7ee0*/  SHF.L.U64.HI R11, R4.reuse, UR37, R5.reuse ;  /* 0x00000025040b7c19 */ /* 0x142fe40008010205 */
[C---:B------:R-:W-:Y:S02]  /*7ef0*/  SHF.L.U32 R3, R4.reuse, UR37, RZ ;  /* 0x0000002504037c19 */ /* 0x040fe400080006ff */
[----:B--2---:R-:W-:-:S02]  /*7f00*/  SHF.R.U64 R6, R4, UR50, R5 ;  /* 0x0000003204067c19 */ /* 0x004fc40008001205 */
[----:B------:R-:W-:Y:S02]  /*7f10*/  SHF.R.U32.HI R4, RZ, UR50, R5 ;  /* 0x00000032ff047c19 */ /* 0x000fe40008011605 */
[----:B------:R-:W-:Y:S02]  /*7f20*/  LOP3.LUT R8, R8, R9, RZ, 0xfc, !PT ;  /* 0x0000000908087212 */ /* 0x000fe400078efcff */
[----:B------:R-:W-:Y:S02]  /*7f30*/  LOP3.LUT R9, R2, R13, RZ, 0xfc, !PT ;  /* 0x0000000d02097212 */ /* 0x000fe400078efcff */
[----:B------:R-:W-:Y:S02]  /*7f40*/  LOP3.LUT R6, R6, R3, RZ, 0xfc, !PT ;  /* 0x0000000306067212 */ /* 0x000fe400078efcff */
[----:B------:R-:W-:Y:S01]  /*7f50*/  LOP3.LUT R7, R4, R11, RZ, 0xfc, !PT ;  /* 0x0000000b04077212 */ /* 0x000fe200078efcff */
[----:B------:R-:W-:Y:S04]  /*7f60*/  STL.64 [UR4], R8 ;  /* 0x00000008ff007987 */ /* 0x000fe80008100a04 */
[----:B------:R-:W2:Y:S04]  /*7f70*/  LDL.64 R2, [UR45] ;  /* 0x0000002dff027983 */ /* 0x000ea80008100a00 */
[----:B------:R0:W-:Y:S04]  /*7f80*/  STL.64 [UR45], R6 ;  /* 0x00000006ff007987 */ /* 0x0001e80008100a2d */
        /* <DEDUP_REMOVED lines=19> */
[----:B------:R-:W4:Y:S04]  /*80c0*/  LDL.128 R28, [R1+0x60] ;  /* 0x00006000011c7983 */ /* 0x000f280000100c00 */
[----:B------:R-:W5:Y:S04]  /*80d0*/  LDL.64 R62, [R1+0x70] ;  /* 0x00007000013e7983 */ /* 0x000f680000100a00 */
[----:B0-----:R-:W5:Y:S04]  /*80e0*/  LDL.128 R4, [R1+0x80] ;  /* 0x0000800001047983 */ /* 0x001f680000100c00 */
[----:B------:R-:W5:Y:S04]  /*80f0*/  LDL.128 R8, [R1+0x90] ;  /* 0x0000900001087983 */ /* 0x000f680000100c00 */
[----:B------:R-:W5:Y:S04]  /*8100*/  LDL.64 R60, [R1+0x78] ;  /* 0x00007800013c7983 */ /* 0x000f680000100a00 */
[----:B------:R-:W5:Y:S04]  /*8110*/  LDL.128 R12, [R1+0xa0] ;  /* 0x0000a000010c7983 */ /* 0x000f680000100c00 */
        /* <DEDUP_REMOVED lines=24> */
[----:B------:R-:W-:Y:S01]  /*82a0*/  IMAD.MOV.U32 R43, RZ, RZ, R44 ;  /* 0x000000ffff2b7224 */ /* 0x000fe200078e002c */
[----:B------:R1:W-:Y:S01]  /*82b0*/  STL.128 [R1+0x30], R56 ;  /* 0x0000303801007387 */ /* 0x0003e20000100c00 */
[----:B----4-:R-:W-:-:S02]  /*82c0*/  LOP3.LUT R45, R53, R29, R55, 0xb4, !PT ;  /* 0x0000001d352d7212 */ /* 0x010fc400078eb437 */
[----:B------:R-:W-:Y:S01]  /*82d0*/  LOP3.LUT R36, R54, R30, R28, 0xb4, !PT ;  /* 0x0000001e36247212 */ /* 0x000fe200078eb41c */
[----:B------:R2:W-:Y:S01]  /*82e0*/  STL.64 [R1+0x28], R42 ;  /* 0x0000282a01007387 */ /* 0x0005e20000100a00 */
[----:B------:R-:W-:Y:S01]  /*82f0*/  LOP3.LUT R39, R55, R31, R29, 0xb4, !PT ;  /* 0x0000001f37277212 */ /* 0x000fe200078eb41d */
[----:B-1----:R-:W-:Y:S01]  /*8300*/  IMAD.MOV.U32 R56, RZ, RZ, R35 ;  /* 0x000000ffff387224 */ /* 0x002fe200078e0023 */
[----:B--2---:R-:W-:Y:S01]  /*8310*/  LOP3.LUT R42, R52, R28, R54, 0xb4, !PT ;  /* 0x0000001c342a7212 */ /* 0x004fe200078eb436 */
[----:B------:R-:W-:Y:S02]  /*8320*/  IMAD.MOV.U32 R57, RZ, RZ, R32 ;  /* 0x000000ffff397224 */ /* 0x000fe400078e0020 */
[----:B------:R-:W-:Y:S02]  /*8330*/  IMAD.MOV.U32 R58, RZ, RZ, R2 ;  /* 0x000000ffff3a7224 */ /* 0x000fe400078e0002 */
[----:B------:R-:W-:-:S05]  /*8340*/  IMAD.MOV.U32 R59, RZ, RZ, R33 ;  /* 0x000000ffff3b7224 */ /* 0x000fca00078e0021 */
[----:B------:R1:W-:Y:S01]  /*8350*/  STL.128 [R1+0x40], R56 ;  /* 0x0000403801007387 */ /* 0x0003e20000100c00 */
[----:B-----5:R-:W-:Y:S02]  /*8360*/  LOP3.LUT R28, R28, R62, R30, 0xb4, !PT ;  /* 0x0000003e1c1c7212 */ /* 0x020fe400078eb41e */
        /* <DEDUP_REMOVED lines=12> */
[----:B------:R-:W-:-:S02]  /*8430*/  LOP3.LUT R51, R6, R10, R8, 0xb4, !PT ;  /* 0x0000000a06337212 */ /* 0x000fc400078eb408 */
[----:B------:R-:W-:Y:S02]  /*8440*/  LOP3.LUT R40, R60, R6, R4, 0xb4, !PT ;  /* 0x000000063c287212 */ /* 0x000fe400078eb404 */
[----:B------:R-:W-:Y:S01]  /*8450*/  LOP3.LUT R43, R61, R7, R5, 0xb4, !PT ;  /* 0x000000073d2b7212 */ /* 0x000fe200078eb405 */
[----:B------:R-:W-:Y:S01]  /*8460*/  IMAD.MOV.U32 R6, RZ, RZ, R51 ;  /* 0x000000ffff067224 */ /* 0x000fe200078e0033 */
[----:B-1----:R-:W-:Y:S02]  /*8470*/  LOP3.LUT R58, R7, R11, R9, 0xb4, !PT ;  /* 0x0000000b073a7212 */ /* 0x002fe400078eb409 */
[----:B------:R-:W-:Y:S02]  /*8480*/  LOP3.LUT R56, R8, R60, R10, 0xb4, !PT ;  /* 0x0000003c08387212 */ /* 0x000fe400078eb40a */
[----:B------:R-:W-:Y:S01]  /*8490*/  LOP3.LUT R57, R10, R4, R60, 0xb4, !PT ;  /* 0x000000040a397212 */ /* 0x000fe200078eb43c */
[----:B------:R-:W-:Y:S01]  /*84a0*/  IMAD.MOV.U32 R4, RZ, RZ, R53 ;  /* 0x000000ffff047224 */ /* 0x000fe200078e0035 */
[----:B------:R-:W-:Y:S01]  /*84b0*/  LOP3.LUT R60, R11, R5, R61, 0xb4, !PT ;  /* 0x000000050b3c7212 */ /* 0x000fe200078eb43d */
[----:B------:R-:W-:Y:S01]  /*84c0*/  IMAD.MOV.U32 R5, RZ, RZ, R52 ;  /* 0x000000ffff057224 */ /* 0x000fe200078e0034 */
[----:B------:R-:W-:Y:S01]  /*84d0*/  LOP3.LUT R59, R9, R61, R11, 0xb4, !PT ;  /* 0x0000003d093b7212 */ /* 0x000fe200078eb40b */
[----:B------:R-:W-:Y:S01]  /*84e0*/  IMAD.MOV.U32 R7, RZ, RZ, R58 ;  /* 0x000000ffff077224 */ /* 0x000fe200078e003a */
[----:B------:R-:W-:-:S02]  /*84f0*/  LOP3.LUT R63, R12, R16, R14, 0xb4, !PT ;  /* 0x000000100c3f7212 */ /* 0x000fc400078eb40e */
[----:B------:R-:W-:Y:S02]  /*8500*/  LOP3.LUT R64, R13, R17, R15, 0xb4, !PT ;  /* 0x000000110d407212 */ /* 0x000fe400078eb40f */
        /* <DEDUP_REMOVED lines=10> */
[----:B------:R-:W-:-:S04]  /*85b0*/  LOP3.LUT R102, R19, R13, R69, 0xb4, !PT ;  /* 0x0000000d13667212 */ /* 0x000fc800078eb445 */
[----:B------:R1:W-:Y:S01]  /*85c0*/  STL.128 [R1+0x90], R4 ;  /* 0x0000900401007387 */ /* 0x0003e20000100c00 */
[C---:B0-----:R-:W-:Y:S01]  /*85d0*/  LOP3.LUT R11, R24.reuse, UR36, R22, 0x9c, !PT ;  /* 0x00000024180b7c12 */ /* 0x041fe2000f8e9c16 */
[----:B------:R-:W-:Y:S01]  /*85e0*/  IMAD.MOV.U32 R54, RZ, RZ, R0 ;  /* 0x000000ffff367224 */ /* 0x000fe200078e0000 */
[----:B------:R-:W-:Y:S01]  /*85f0*/  LOP3.LUT R8, R24, R66, R26, 0xb4, !PT ;  /* 0x0000004218087212 */ /* 0x000fe200078eb41a */
[----:B------:R-:W-:Y:S01]  /*8600*/  IMAD.MOV.U32 R55, RZ, RZ, R3 ;  /* 0x000000ffff377224 */ /* 0x000fe200078e0003 */
[-C--:B------:R-:W-:Y:S02]  /*8610*/  LOP3.LUT R16, R11, R20.reuse, RZ, 0x3c, !PT ;  /* 0x000000140b107212 */ /* 0x080fe400078e3cff */
        /* <DEDUP_REMOVED lines=8> */
[----:B------:R-:W-:-:S03]  /*86a0*/  LOP3.LUT R100, R68, R14, R12, 0xb4, !PT ;  /* 0x0000000e44647212 */ /* 0x000fc600078eb40c */
[----:B------:R1:W-:Y:S01]  /*86b0*/  STL.64 [R1+0x70], R54 ;  /* 0x0000703601007387 */ /* 0x0003e20000100a00 */
[----:B------:R-:W-:Y:S02]  /*86c0*/  LOP3.LUT R19, R66, R22, R20, 0xb4, !PT ;  /* 0x0000001642137212 */ /* 0x000fe400078eb414 */
[----:B------:R-:W-:Y:S01]  /*86d0*/  LOP3.LUT R12, R67, R23, R21, 0xb4, !PT ;  /* 0x00000017430c7212 */ /* 0x000fe200078eb415 */
[----:B0-----:R-:W-:Y:S02]  /*86e0*/  IMAD.MOV.U32 R4, RZ, RZ, R96 ;  /* 0x000000ffff047224 */ /* 0x001fe400078e0060 */
[----:B------:R-:W-:Y:S02]  /*86f0*/  IMAD.MOV.U32 R5, RZ, RZ, R97 ;  /* 0x000000ffff057224 */ /* 0x000fe400078e0061 */
[----:B------:R-:W-:Y:S02]  /*8700*/  IMAD.MOV.U32 R6, RZ, RZ, R95 ;  /* 0x000000ffff067224 */ /* 0x000fe400078e005f */
[----:B------:R-:W-:-:S02]  /*8710*/  IMAD.MOV.U32 R7, RZ, RZ, R102 ;  /* 0x000000ffff077224 */ /* 0x000fc400078e0066 */
[----:B-1----:R-:W-:Y:S02]  /*8720*/  IMAD.MOV.U32 R54, RZ, RZ, R40 ;  /* 0x000000ffff367224 */ /* 0x002fe400078e0028 */
[----:B------:R-:W-:Y:S01]  /*8730*/  IMAD.MOV.U32 R55, RZ, RZ, R43 ;  /* 0x000000ffff377224 */ /* 0x000fe200078e002b */
[----:B------:R0:W-:Y:S01]  /*8740*/  STL.128 [R1+0xb0], R4 ;  /* 0x0000b00401007387 */ /* 0x0001e20000100c00 */
[----:B------:R-:W-:Y:S02]  /*8750*/  LOP3.LUT R17, R25, UR37, R23, 0x9c, !PT ;  /* 0x0000002519117c12 */ /* 0x000fe4000f8e9c17 */
[----:B------:R-:W-:Y:S01]  /*8760*/  LOP3.LUT R101, R69, R15, R13, 0xb4, !PT ;  /* 0x0000000f45657212 */ /* 0x000fe200078eb40d */
[----:B------:R1:W-:Y:S01]  /*8770*/  STL.64 [R1+0x78], R54 ;  /* 0x0000783601007387 */ /* 0x0003e20000100a00 */
[----:B------:R-:W-:Y:S01]  /*8780*/  LOP3.LUT R17, R17, R21, RZ, 0x3c, !PT ;  /* 0x0000001511117212 */ /* 0x000fe200078e3cff */
[----:B0-----:R-:W-:Y:S02]  /*8790*/  IMAD.MOV.U32 R4, RZ, RZ, R8 ;  /* 0x000000ffff047224 */ /* 0x001fe400078e0008 */
[----:B------:R-:W-:-:S02]  /*87a0*/  IMAD.MOV.U32 R5, RZ, RZ, R9 ;  /* 0x000000ffff057224 */ /* 0x000fc400078e0009 */
[----:B------:R-:W-:Y:S02]  /*87b0*/  IMAD.MOV.U32 R6, RZ, RZ, R10 ;  /* 0x000000ffff067224 */ /* 0x000fe400078e000a */
[----:B------:R-:W-:Y:S01]  /*87c0*/  IMAD.MOV.U32 R7, RZ, RZ, R11 ;  /* 0x000000ffff077224 */ /* 0x000fe200078e000b */
[----:B-1----:R-:W-:Y:S02]  /*87d0*/  LOP3.LUT R54, R22, R26, R24, 0xb4, !PT ;  /* 0x0000001a16367212 */ /* 0x002fe400078eb418 */
[----:B------:R-:W-:Y:S02]  /*87e0*/  LOP3.LUT R55, R23, R27, R25, 0xb4, !PT ;  /* 0x0000001b17377212 */ /* 0x000fe400078eb419 */
[----:B------:R0:W-:Y:S04]  /*87f0*/  STL.128 [R1+0x10], R4 ;  /* 0x0000100401007387 */ /* 0x0001e80000100c00 */
[----:B------:R1:W-:Y:S04]  /*8800*/  STL.128 [R1+0x60], R28 ;  /* 0x0000601c01007387 */ /* 0x0003e80000100c00 */
[----:B------:R1:W-:Y:S01]  /*8810*/  STL.64 [R1+0xc0], R100 ;  /* 0x0000c06401007387 */ /* 0x0003e20000100a00 */
[----:B0-----:R-:W-:-:S02]  /*8820*/  IMAD.MOV.U32 R4, RZ, RZ, R19 ;  /* 0x000000ffff047224 */ /* 0x001fc400078e0013 */
[----:B------:R-:W-:Y:S01]  /*8830*/  IMAD.MOV.U32 R5, RZ, RZ, R12 ;  /* 0x000000ffff057224 */ /* 0x000fe200078e000c */
[----:B------:R1:W-:Y:S04]  /*8840*/  STL.64 [R1+0x8], R54 ;  /* 0x0000083601007387 */ /* 0x0003e80000100a00 */
[----:B------:R1:W-:Y:S04]  /*8850*/  STL.64 [R1], R16 ;  /* 0x0000001001007387 */ /* 0x0003e80000100a00 */
[----:B------:R1:W-:Y:S01]  /*8860*/  STL.64 [R1+0x20], R4 ;  /* 0x0000200401007387 */ /* 0x0003e20000100a00 */
[----:B------:R-:W-:Y:S05]  /*8870*/  BRA.U UP0, `(.L_x_4) ;  /* 0xffffffe500347547 */ /* 0x000fea000b83ffff */
[----:B------:R-:W-:Y:S01]  /*8880*/  STL.128 [R1+0xe0], R8 ;  /* 0x0000e00801007387 */ /* 0x000fe20000100c00 */
[----:B------:R-:W-:Y:S01]  /*8890*/  IMAD.MOV.U32 R18, RZ, RZ, R54 ;  /* 0x000000ffff127224 */ /* 0x000fe200078e0036 */
[----:B------:R-:W-:Y:S01]  /*88a0*/  SHF.R.U32.HI R0, RZ, 0x18, R17 ;  /* 0x00000018ff007819 */ /* 0x000fe20000011611 */
[----:B------:R-:W-:Y:S01]  /*88b0*/  IMAD.MOV.U32 R19, RZ, RZ, R55 ;  /* 0x000000ffff137224 */ /* 0x000fe200078e0037 */
[----:B------:R-:W-:Y:S01]  /*88c0*/  BSSY.RECONVERGENT B0, `(.L_x_5) ;  /* 0x0000027000007945 */ /* 0x000fe20003800200 */
[C-C-:B------:R-:W-:Y:S01]  /*88d0*/  SHF.R.U64 R2, R16.reuse, 0x8, R17.reuse ;  /* 0x0000000810027819 */ /* 0x140fe20000001211 */
[----:B------:R-:W0:Y:S01]  /*88e0*/  LDCU.64 UR4, c[0x0][0x3a0] ;  /* 0x00007400ff0477ac */ /* 0x000e220008000a00 */
[C-C-:B------:R-:W-:Y:S01]  /*88f0*/  SHF.R.U64 R3, R16.reuse, 0x10, R17.reuse ;  /* 0x0000001010037819 */ /* 0x140fe20000001211 */
[----:B------:R2:W-:Y:S01]  /*8900*/  STL.128 [R1+0xd0], R16 ;  /* 0x0000d01001007387 */ /* 0x0005e20000100c00 */
[--C-:B-1----:R-:W-:Y:S02]  /*8910*/  SHF.R.U64 R4, R16, 0x18, R17.reuse ;  /* 0x0000001810047819 */ /* 0x102fe40000001211 */
[----:B------:R-:W-:-:S02]  /*8920*/  SHF.R.U32.HI R5, RZ, 0x8, R17 ;  /* 0x00000008ff057819 */ /* 0x000fc40000011611 */
[----:B------:R-:W-:Y:S02]  /*8930*/  SHF.R.U32.HI R6, RZ, 0x10, R17 ;  /* 0x00000010ff067819 */ /* 0x000fe40000011611 */
[C-C-:B------:R-:W-:Y:S02]  /*8940*/  SHF.R.U64 R20, R54.reuse, 0x10, R55.reuse ;  /* 0x0000001036147819 */ /* 0x140fe40000001237 */
[--C-:B------:R-:W-:Y:S02]  /*8950*/  SHF.R.U64 R21, R54, 0x18, R55.reuse ;  /* 0x0000001836157819 */ /* 0x100fe40000001237 */
[--C-:B------:R-:W-:Y:S02]  /*8960*/  SHF.R.U32.HI R22, RZ, 0x8, R55.reuse ;  /* 0x00000008ff167819 */ /* 0x100fe40000011637 */
[--C-:B------:R-:W-:Y:S02]  /*8970*/  SHF.R.U32.HI R23, RZ, 0x10, R55.reuse ;  /* 0x00000010ff177819 */ /* 0x100fe40000011637 */
[----:B------:R-:W-:-:S02]  /*8980*/  SHF.R.U32.HI R24, RZ, 0x18, R55 ;  /* 0x00000018ff187819 */ /* 0x000fc40000011637 */
[----:B--2---:R-:W-:Y:S01]  /*8990*/  PRMT R18, R0, 0x7610, R18 ;  /* 0x0000761000127816 */ /* 0x004fe20000000012 */
[----:B------:R-:W-:Y:S01]  /*89a0*/  IMAD.MOV.U32 R0, RZ, RZ, 0x1f ;  /* 0x0000001fff007424 */ /* 0x000fe200078e00ff */
[----:B------:R-:W-:Y:S02]  /*89b0*/  SHF.R.U64 R19, R54, 0x8, R55 ;  /* 0x0000000836137819 */ /* 0x000fe40000001237 */
[C-C-:B------:R-:W-:Y:S02]  /*89c0*/  SHF.R.U64 R25, R8.reuse, 0x8, R9.reuse ;  /* 0x0000000808197819 */ /* 0x140fe40000001209 */
[C-C-:B------:R-:W-:Y:S02]  /*89d0*/  SHF.R.U64 R26, R8.reuse, 0x10, R9.reuse ;  /* 0x00000010081a7819 */ /* 0x140fe40000001209 */
[--C-:B------:R-:W-:Y:S02]  /*89e0*/  SHF.R.U64 R27, R8, 0x18, R9.reuse ;  /* 0x00000018081b7819 */ /* 0x100fe40000001209 */
[----:B------:R-:W-:-:S02]  /*89f0*/  SHF.R.U32.HI R28, RZ, 0x8, R9 ;  /* 0x00000008ff1c7819 */ /* 0x000fc40000011609 */
[--C-:B------:R-:W-:Y:S02]  /*8a00*/  SHF.R.U32.HI R29, RZ, 0x10, R9.reuse ;  /* 0x00000010ff1d7819 */ /* 0x100fe40000011609 */
[----:B------:R-:W-:Y:S02]  /*8a10*/  SHF.R.U32.HI R30, RZ, 0x18, R9 ;  /* 0x00000018ff1e7819 */ /* 0x000fe40000011609 */
[C-C-:B------:R-:W-:Y:S02]  /*8a20*/  SHF.R.U64 R31, R10.reuse, 0x8, R11.reuse ;  /* 0x000000080a1f7819 */ /* 0x140fe4000000120b */
[C-C-:B------:R-:W-:Y:S02]  /*8a30*/  SHF.R.U64 R32, R10.reuse, 0x10, R11.reuse ;  /* 0x000000100a207819 */ /* 0x140fe4000000120b */
[--C-:B------:R-:W-:Y:S02]  /*8a40*/  SHF.R.U64 R33, R10, 0x18, R11.reuse ;  /* 0x000000180a217819 */ /* 0x100fe4000000120b */
[----:B------:R-:W-:-:S02]  /*8a50*/  SHF.R.U32.HI R34, RZ, 0x8, R11 ;  /* 0x00000008ff227819 */ /* 0x000fc4000001160b */
[--C-:B------:R-:W-:Y:S02]  /*8a60*/  SHF.R.U32.HI R35, RZ, 0x10, R11.reuse ;  /* 0x00000010ff237819 */ /* 0x100fe4000001160b */
[----:B0-----:R-:W-:-:S07]  /*8a70*/  SHF.R.U32.HI R36, RZ, 0x18, R11 ;  /* 0x00000018ff247819 */ /* 0x001fce000001160b */
.L_x_6:
[----:B------:R-:W-:Y:S01]  /*8a80*/  IADD3 R12, P0, PT, R0, UR4, RZ ;  /* 0x00000004000c7c10 */ /* 0x000fe2000ff1e0ff */
[----:B------:R-:W-:-:S04]  /*8a90*/  IMAD.IADD R7, R1, 0x1, R0 ;  /* 0x0000000101077824 */ /* 0x000fc800078e0200 */
[----:B------:R-:W-:Y:S02]  /*8aa0*/  IMAD.X R13, RZ, RZ, UR5, P0 ;  /* 0x00000005ff0d7e24 */ /* 0x000fe400080e06ff */
[----:B------:R-:W2:Y:S04]  /*8ab0*/  LDL.U8 R7, [R7+0xd0] ;  /* 0x0000d00007077983 */ /* 0x000ea80000100000 */
[----:B------:R-:W2:Y:S02]  /*8ac0*/  LDG.E.U8 R12, desc[UR72][R12.64] ;  /* 0x000000480c0c7981 */ /* 0x000ea4000c1e1100 */
[----:B--2---:R-:W-:-:S13]  /*8ad0*/  ISETP.GT.U32.AND P0, PT, R7, R12, PT ;  /* 0x0000000c0700720c */ /* 0x004fda0003f04070 */
[----:B------:R-:W-:Y:S05]  /*8ae0*/  @P0 EXIT ;  /* 0x000000000000094d */ /* 0x000fea0003800000 */
[----:B------:R-:W-:Y:S02]  /*8af0*/  ISETP.GE.U32.AND P1, PT, R7, R12, PT ;  /* 0x0000000c0700720c */ /* 0x000fe40003f26070 */
[C---:B------:R-:W-:Y:S01]  /*8b00*/  ISETP.NE.AND P0, PT, R0.reuse, RZ, PT ;  /* 0x000000ff0000720c */ /* 0x040fe20003f05270 */
[----:B------:R-:W-:-:S12]  /*8b10*/  VIADD R0, R0, 0xffffffff ;  /* 0xffffffff00007836 */ /* 0x000fd80000000000 */
[----:B------:R-:W-:Y:S05]  /*8b20*/  @P0 BRA P1, `(.L_x_6) ;  /* 0xfffffffc00d40947 */ /* 0x000fea000083ffff */
[----:B------:R-:W-:Y:S05]  /*8b30*/  BSYNC.RECONVERGENT B0 ;  /* 0x0000000000007941 */ /* 0x000fea0003800200 */
.L_x_5:
[----:B------:R-:W0:Y:S01]  /*8b40*/  LDCU.64 UR6, c[0x0][0x3b8] ;  /* 0x00007700ff0677ac */ /* 0x000e220008000a00 */
[----:B------:R-:W-:Y:S02]  /*8b50*/  IMAD.MOV.U32 R15, RZ, RZ, 0x1 ;  /* 0x00000001ff0f7424 */ /* 0x000fe400078e00ff */
[----:B------:R-:W-:Y:S02]  /*8b60*/  IMAD.MOV.U32 R14, RZ, RZ, RZ ;  /* 0x000000ffff0e7224 */ /* 0x000fe400078e00ff */
[----:B0-----:R-:W-:Y:S02]  /*8b70*/  IMAD.U32 R12, RZ, RZ, UR6 ;  /* 0x00000006ff0c7e24 */ /* 0x001fe4000f8e00ff */
[----:B------:R-:W-:-:S05]  /*8b80*/  IMAD.U32 R13, RZ, RZ, UR7 ;  /* 0x00000007ff0d7e24 */ /* 0x000fca000f8e00ff */
[----:B------:R-:W2:Y:S02]  /*8b90*/  ATOMG.E.CAS.STRONG.GPU PT, R12, [R12], R14, R15 ;  /* 0x0000000e0c0c73a9 */ /* 0x000ea400001ee10f */
[----:B--2---:R-:W-:-:S13]  /*8ba0*/  ISETP.NE.AND P0, PT, R12, RZ, PT ;  /* 0x000000ff0c00720c */ /* 0x004fda0003f05270 */
[----:B------:R-:W-:Y:S05]  /*8bb0*/  @P0 EXIT ;  /* 0x000000000000094d */ /* 0x000fea0003800000 */
[----:B------:R-:W0:Y:S08]  /*8bc0*/  LDC.64 R12, c[0x0][0x3a8] ;  /* 0x0000ea00ff0c7b82 */ /* 0x000e300000000a00 */
[----:B------:R-:W1:Y:S01]  /*8bd0*/  LDC.64 R14, c[0x0][0x3b0] ;  /* 0x0000ec00ff0e7b82 */ /* 0x000e620000000a00 */
[----:B0-----:R-:W-:Y:S04]  /*8be0*/  STG.E.64 desc[UR72][R12.64], R98 ;  /* 0x000000620c007986 */ /* 0x001fe8000c101b48 */
[----:B-1----:R-:W-:Y:S04]  /*8bf0*/  STG.E.U8 desc[UR72][R14.64], R16 ;  /* 0x000000100e007986 */ /* 0x002fe8000c101148 */
[----:B------:R-:W-:Y:S04]  /*8c00*/  STG.E.U8 desc[UR72][R14.64+0x4], R17 ;  /* 0x000004110e007986 */ /* 0x000fe8000c101148 */
        /* <DEDUP_REMOVED lines=29> */
[----:B------:R-:W-:Y:S01]  /*8de0*/  STG.E.U8 desc[UR72][R14.64+0x1f], R36 ;  /* 0x00001f240e007986 */ /* 0x000fe2000c101148 */
[----:B------:R-:W-:Y:S05]  /*8df0*/  EXIT ;  /* 0x000000000000794d */ /* 0x000fea0003800000 */
.L_x_7:
[----:B------:R-:W-:-:S00]  /*8e00*/  BRA `(.L_x_7) ;  /* 0xfffffffc00fc7947 */ /* 0x000fc0000383ffff */
[----:B------:R-:W-:-:S00]  /*8e10*/  NOP ;  /* 0x0000000000007918 */ /* 0x000fc00000000000 */
        /* <DEDUP_REMOVED lines=14> */
.L_x_8:


//--------------------- .nv.shared.reserved.0     --------------------------
	.section	.nv.shared.reserved.0,"aw",@nobits
	.weak		__nv_reservedSMEM_offset_0_alias
	.size		__nv_reservedSMEM_offset_0_alias, 0, 64
	.other		__nv_reservedSMEM_offset_0_alias,@"STO_CUDA_RESERVED_SHARED STV_DEFAULT"
__nv_reservedSMEM_offset_0_alias:
	.zero		0
	.zero		64


//--------------------- .nv.constant0.qanhash_kernel --------------------------
	.section	.nv.constant0.qanhash_kernel,"a",@progbits
	.sectionflags	@""
	.align	4
.nv.constant0.qanhash_kernel:
	.zero		960


//--------------------- SYMBOLS --------------------------

	.type		.nv.reservedSmem.offset0,@object
	.size		.nv.reservedSmem.offset0,0x4
